// Copyright (c) 2024, Jay Shah, Ganesh Bikshandi, Ying Zhang, Vijay Thakkar, Pradeep Ramani, Tri Dao.
// Splitting the different template instantiations to different files to speed up compilation.
// This file is auto-generated. See "generate_kernels.py"

#include "flash_fwd_launch_template.h"

#ifndef FLASHATTENTION_DISABLE_HDIM192
template void run_mha_fwd_<90, cutlass::bfloat16_t, 192, 128, false, false, true, false>(Flash_fwd_params &params, cudaStream_t stream);
#endif


// ===== COMPILED SASS (sm_103a) =====

	.target	sm_103a

	.elftype	@"ET_EXEC"


//--------------------- .note.nv.tkinfo           --------------------------
	.section	.note.nv.tkinfo,"",@"SHT_NOTE"
	.sectionflags	@"SHF_NOTE_NV_TKINFO"
	.tkinfo
        /*0018*/ 	.word	0x00000002
        /*0030*/ 	.string	""
        /*0030*/ 	.string	"ptxas"
        /*0030*/ 	.string	"Cuda compilation tools, release 13.0, V13.0.88"
        /*0030*/ 	.string	"Build cuda_13.0.r13.0/compiler.36424714_0"
        /*0030*/ 	.string	"-arch sm_103a -m 64 "



//--------------------- .note.nv.cuinfo           --------------------------
	.section	.note.nv.cuinfo,"",@"SHT_NOTE"
	.sectionflags	@"SHF_NOTE_NV_CUINFO"
        /*0018*/ 	.short	0x0002
        /*001a*/ 	.short	0x0067
        /*001c*/ 	.short	0x0082
	.zero		2


//--------------------- .nv.info                  --------------------------
	.section	.nv.info,"",@"SHT_CUDA_INFO"
	.align	4


	//----- nvinfo : EIATTR_REGCOUNT
	.align		4
        /*0000*/ 	.byte	0x04, 0x2f
        /*0002*/ 	.short	(.L_12 - .L_11)
	.align		4
.L_11:
        /*0004*/ 	.word	index@(_ZN7cutlass13device_kernelIN5flash11enable_sm90INS1_16FlashAttnFwdSm90INS1_25CollectiveMainloopFwdSm90ILi2EN4cute5tupleIJNS5_1CILi1EEES8_S8_EEENS6_IJNS7_ILi128EEESA_NS7_ILi192EEEEEELi128ENS_10bfloat16_tEfNS_4arch4Sm90ELb1ELb0ELb1ELb1ELb0ELb1ELb0ELb1ELb1ELb0ELb0ELb0EEENS1_21CollectiveEpilogueFwdINS6_IJSA_SA_SA_EEES9_SD_SF_Li256ELb1ELb0ELb0ELb0EEENS1_36VarlenDynamicPersistentTileSchedulerILi128ELi128ELi256ELi32ELb0ELb0ELb1ELb1ELb1ELb1EEEEEEEEEvNT_6ParamsE)
        /*0008*/ 	.word	0x00000004


	//----- nvinfo : EIATTR_FRAME_SIZE
	.align		4
.L_12:
        /*000c*/ 	.byte	0x04, 0x11
        /*000e*/ 	.short	(.L_14 - .L_13)
	.align		4
.L_13:
        /*0010*/ 	.word	index@(_ZN7cutlass13device_kernelIN5flash11enable_sm90INS1_16FlashAttnFwdSm90INS1_25CollectiveMainloopFwdSm90ILi2EN4cute5tupleIJNS5_1CILi1EEES8_S8_EEENS6_IJNS7_ILi128EEESA_NS7_ILi192EEEEEELi128ENS_10bfloat16_tEfNS_4arch4Sm90ELb1ELb0ELb1ELb1ELb0ELb1ELb0ELb1ELb1ELb0ELb0ELb0EEENS1_21CollectiveEpilogueFwdINS6_IJSA_SA_SA_EEES9_SD_SF_Li256ELb1ELb0ELb0ELb0EEENS1_36VarlenDynamicPersistentTileSchedulerILi128ELi128ELi256ELi32ELb0ELb0ELb1ELb1ELb1ELb1EEEEEEEEEvNT_6ParamsE)
        /*0014*/ 	.word	0x00000000


	//----- nvinfo : EIATTR_REGCOUNT
	.align		4
.L_14:
        /*0018*/ 	.byte	0x04, 0x2f
        /*001a*/ 	.short	(.L_16 - .L_15)
	.align		4
.L_15:
        /*001c*/ 	.word	index@(_ZN7cutlass13device_kernelIN5flash11enable_sm90INS1_16FlashAttnFwdSm90INS1_25CollectiveMainloopFwdSm90ILi2EN4cute5tupleIJNS5_1CILi1EEES8_S8_EEENS6_IJNS7_ILi128EEESA_NS7_ILi192EEEEEELi128ENS_10bfloat16_tEfNS_4arch4Sm90ELb1ELb0ELb1ELb1ELb0ELb0ELb0ELb1ELb1ELb0ELb0ELb0EEENS1_21CollectiveEpilogueFwdINS6_IJSA_SA_SA_EEES9_SD_SF_Li256ELb1ELb0ELb0ELb0EEENS1_36VarlenDynamicPersistentTileSchedulerILi128ELi128ELi256ELi32ELb0ELb0ELb1ELb1ELb1ELb1EEEEEEEEEvNT_6ParamsE)
        /*0020*/ 	.word	0x00000004


	//----- nvinfo : EIATTR_FRAME_SIZE
	.align		4
.L_16:
        /*0024*/ 	.byte	0x04, 0x11
        /*0026*/ 	.short	(.L_18 - .L_17)
	.align		4
.L_17:
        /*0028*/ 	.word	index@(_ZN7cutlass13device_kernelIN5flash11enable_sm90INS1_16FlashAttnFwdSm90INS1_25CollectiveMainloopFwdSm90ILi2EN4cute5tupleIJNS5_1CILi1EEES8_S8_EEENS6_IJNS7_ILi128EEESA_NS7_ILi192EEEEEELi128ENS_10bfloat16_tEfNS_4arch4Sm90ELb1ELb0ELb1ELb1ELb0ELb0ELb0ELb1ELb1ELb0ELb0ELb0EEENS1_21CollectiveEpilogueFwdINS6_IJSA_SA_SA_EEES9_SD_SF_Li256ELb1ELb0ELb0ELb0EEENS1_36VarlenDynamicPersistentTileSchedulerILi128ELi128ELi256ELi32ELb0ELb0ELb1ELb1ELb1ELb1EEEEEEEEEvNT_6ParamsE)
        /*002c*/ 	.word	0x00000000


	//----- nvinfo : EIATTR_REGCOUNT
	.align		4
.L_18:
        /*0030*/ 	.byte	0x04, 0x2f
        /*0032*/ 	.short	(.L_20 - .L_19)
	.align		4
.L_19:
        /*0034*/ 	.word	index@(_ZN7cutlass13device_kernelIN5flash11enable_sm90INS1_16FlashAttnFwdSm90INS1_25CollectiveMainloopFwdSm90ILi2EN4cute5tupleIJNS5_1CILi1EEES8_S8_EEENS6_IJNS7_ILi128EEESA_NS7_ILi192EEEEEELi128ENS_10bfloat16_tEfNS_4arch4Sm90ELb1ELb0ELb1ELb0ELb0ELb0ELb0ELb1ELb1ELb0ELb0ELb0EEENS1_21CollectiveEpilogueFwdINS6_IJSA_SA_SA_EEES9_SD_SF_Li256ELb0ELb0ELb0ELb0EEENS1_30DynamicPersistentTileSchedulerILi256ELi32ELb0ELb0ELb1EEEEEEEEEvNT_6ParamsE)
        /*0038*/ 	.word	0x00000004


	//----- nvinfo : EIATTR_FRAME_SIZE
	.align		4
.L_20:
        /*003c*/ 	.byte	0x04, 0x11
        /*003e*/ 	.short	(.L_22 - .L_21)
	.align		4
.L_21:
        /*0040*/ 	.word	index@(_ZN7cutlass13device_kernelIN5flash11enable_sm90INS1_16FlashAttnFwdSm90INS1_25CollectiveMainloopFwdSm90ILi2EN4cute5tupleIJNS5_1CILi1EEES8_S8_EEENS6_IJNS7_ILi128EEESA_NS7_ILi192EEEEEELi128ENS_10bfloat16_tEfNS_4arch4Sm90ELb1ELb0ELb1ELb0ELb0ELb0ELb0ELb1ELb1ELb0ELb0ELb0EEENS1_21CollectiveEpilogueFwdINS6_IJSA_SA_SA_EEES9_SD_SF_Li256ELb0ELb0ELb0ELb0EEENS1_30DynamicPersistentTileSchedulerILi256ELi32ELb0ELb0ELb1EEEEEEEEEvNT_6ParamsE)
        /*0044*/ 	.word	0x00000000


	//----- nvinfo : EIATTR_REGCOUNT
	.align		4
.L_22:
        /*0048*/ 	.byte	0x04, 0x2f
        /*004a*/ 	.short	(.L_24 - .L_23)
	.align		4
.L_23:
        /*004c*/ 	.word	index@(_ZN7cutlass13device_kernelIN5flash11enable_sm90INS1_16FlashAttnFwdSm90INS1_25CollectiveMainloopFwdSm90ILi2EN4cute5tupleIJNS5_1CILi1EEES8_S8_EEENS6_IJNS7_ILi128EEENS7_ILi96EEENS7_ILi192EEEEEELi128ENS_10bfloat16_tEfNS_4arch4Sm90ELb0ELb1ELb1ELb1ELb0ELb1ELb0ELb1ELb1ELb0ELb0ELb0EEENS1_21CollectiveEpilogueFwdINS6_IJSA_SA_SB_EEES9_SE_SG_Li256ELb1ELb0ELb0ELb0EEENS1_36VarlenDynamicPersistentTileSchedulerILi128ELi96ELi256ELi32ELb0ELb0ELb1ELb1ELb0ELb1EEEEEEEEEvNT_6ParamsE)
        /*0050*/ 	.word	0x00000004


	//----- nvinfo : EIATTR_FRAME_SIZE
	.align		4
.L_24:
        /*0054*/ 	.byte	0x04, 0x11
        /*0056*/ 	.short	(.L_26 - .L_25)
	.align		4
.L_25:
        /*0058*/ 	.word	index@(_ZN7cutlass13device_kernelIN5flash11enable_sm90INS1_16FlashAttnFwdSm90INS1_25CollectiveMainloopFwdSm90ILi2EN4cute5tupleIJNS5_1CILi1EEES8_S8_EEENS6_IJNS7_ILi128EEENS7_ILi96EEENS7_ILi192EEEEEELi128ENS_10bfloat16_tEfNS_4arch4Sm90ELb0ELb1ELb1ELb1ELb0ELb1ELb0ELb1ELb1ELb0ELb0ELb0EEENS1_21CollectiveEpilogueFwdINS6_IJSA_SA_SB_EEES9_SE_SG_Li256ELb1ELb0ELb0ELb0EEENS1_36VarlenDynamicPersistentTileSchedulerILi128ELi96ELi256ELi32ELb0ELb0ELb1ELb1ELb0ELb1EEEEEEEEEvNT_6ParamsE)
        /*005c*/ 	.word	0x00000000


	//----- nvinfo : EIATTR_REGCOUNT
	.align		4
.L_26:
        /*0060*/ 	.byte	0x04, 0x2f
        /*0062*/ 	.short	(.L_28 - .L_27)
	.align		4
.L_27:
        /*0064*/ 	.word	index@(_ZN7cutlass13device_kernelIN5flash11enable_sm90INS1_16FlashAttnFwdSm90INS1_25CollectiveMainloopFwdSm90ILi2EN4cute5tupleIJNS5_1CILi1EEES8_S8_EEENS6_IJNS7_ILi128EEENS7_ILi96EEENS7_ILi192EEEEEELi128ENS_10bfloat16_tEfNS_4arch4Sm90ELb0ELb1ELb1ELb1ELb0ELb0ELb0ELb1ELb1ELb0ELb0ELb0EEENS1_21CollectiveEpilogueFwdINS6_IJSA_SA_SB_EEES9_SE_SG_Li256ELb1ELb0ELb0ELb0EEENS1_36VarlenDynamicPersistentTileSchedulerILi128ELi96ELi256ELi32ELb0ELb0ELb1ELb1ELb0ELb1EEEEEEEEEvNT_6ParamsE)
        /*0068*/ 	.word	0x00000004


	//----- nvinfo : EIATTR_FRAME_SIZE
	.align		4
.L_28:
        /*006c*/ 	.byte	0x04, 0x11
        /*006e*/ 	.short	(.L_30 - .L_29)
	.align		4
.L_29:
        /*0070*/ 	.word	index@(_ZN7cutlass13device_kernelIN5flash11enable_sm90INS1_16FlashAttnFwdSm90INS1_25CollectiveMainloopFwdSm90ILi2EN4cute5tupleIJNS5_1CILi1EEES8_S8_EEENS6_IJNS7_ILi128EEENS7_ILi96EEENS7_ILi192EEEEEELi128ENS_10bfloat16_tEfNS_4arch4Sm90ELb0ELb1ELb1ELb1ELb0ELb0ELb0ELb1ELb1ELb0ELb0ELb0EEENS1_21CollectiveEpilogueFwdINS6_IJSA_SA_SB_EEES9_SE_SG_Li256ELb1ELb0ELb0ELb0EEENS1_36VarlenDynamicPersistentTileSchedulerILi128ELi96ELi256ELi32ELb0ELb0ELb1ELb1ELb0ELb1EEEEEEEEEvNT_6ParamsE)
        /*0074*/ 	.word	0x00000000


	//----- nvinfo : EIATTR_REGCOUNT
	.align		4
.L_30:
        /*0078*/ 	.byte	0x04, 0x2f
        /*007a*/ 	.short	(.L_32 - .L_31)
	.align		4
.L_31:
        /*007c*/ 	.word	index@(_ZN7cutlass13device_kernelIN5flash11enable_sm90INS1_16FlashAttnFwdSm90INS1_25CollectiveMainloopFwdSm90ILi2EN4cute5tupleIJNS5_1CILi1EEES8_S8_EEENS6_IJNS7_ILi128EEENS7_ILi96EEENS7_ILi192EEEEEELi128ENS_10bfloat16_tEfNS_4arch4Sm90ELb0ELb1ELb1ELb0ELb0ELb0ELb0ELb1ELb1ELb0ELb0ELb0EEENS1_21CollectiveEpilogueFwdINS6_IJSA_SA_SB_EEES9_SE_SG_Li256ELb0ELb0ELb0ELb0EEENS1_30DynamicPersistentTileSchedulerILi256ELi32ELb0ELb0ELb1EEEEEEEEEvNT_6ParamsE)
        /*0080*/ 	.word	0x00000004


	//----- nvinfo : EIATTR_FRAME_SIZE
	.align		4
.L_32:
        /*0084*/ 	.byte	0x04, 0x11
        /*0086*/ 	.short	(.L_34 - .L_33)
	.align		4
.L_33:
        /*0088*/ 	.word	index@(_ZN7cutlass13device_kernelIN5flash11enable_sm90INS1_16FlashAttnFwdSm90INS1_25CollectiveMainloopFwdSm90ILi2EN4cute5tupleIJNS5_1CILi1EEES8_S8_EEENS6_IJNS7_ILi128EEENS7_ILi96EEENS7_ILi192EEEEEELi128ENS_10bfloat16_tEfNS_4arch4Sm90ELb0ELb1ELb1ELb0ELb0ELb0ELb0ELb1ELb1ELb0ELb0ELb0EEENS1_21CollectiveEpilogueFwdINS6_IJSA_SA_SB_EEES9_SE_SG_Li256ELb0ELb0ELb0ELb0EEENS1_30DynamicPersistentTileSchedulerILi256ELi32ELb0ELb0ELb1EEEEEEEEEvNT_6ParamsE)
        /*008c*/ 	.word	0x00000000


	//----- nvinfo : EIATTR_REGCOUNT
	.align		4
.L_34:
        /*0090*/ 	.byte	0x04, 0x2f
        /*0092*/ 	.short	(.L_36 - .L_35)
	.align		4
.L_35:
        /*0094*/ 	.word	index@(_ZN7cutlass13device_kernelIN5flash11enable_sm90INS1_16FlashAttnFwdSm90INS1_25CollectiveMainloopFwdSm90ILi2EN4cute5tupleIJNS5_1CILi1EEES8_S8_EEENS6_IJNS7_ILi128EEESA_NS7_ILi192EEEEEELi128ENS_10bfloat16_tEfNS_4arch4Sm90ELb0ELb0ELb1ELb1ELb0ELb1ELb0ELb1ELb1ELb0ELb0ELb0EEENS1_21CollectiveEpilogueFwdINS6_IJSA_SA_SA_EEES9_SD_SF_Li256ELb1ELb0ELb0ELb0EEENS1_36VarlenDynamicPersistentTileSchedulerILi128ELi128ELi256ELi32ELb0ELb0ELb1ELb0ELb1ELb1EEEEEEEEEvNT_6ParamsE)
        /*0098*/ 	.word	0x00000004


	//----- nvinfo : EIATTR_FRAME_SIZE
	.align		4
.L_36:
        /*009c*/ 	.byte	0x04, 0x11
        /*009e*/ 	.short	(.L_38 - .L_37)
	.align		4
.L_37:
        /*00a0*/ 	.word	index@(_ZN7cutlass13device_kernelIN5flash11enable_sm90INS1_16FlashAttnFwdSm90INS1_25CollectiveMainloopFwdSm90ILi2EN4cute5tupleIJNS5_1CILi1EEES8_S8_EEENS6_IJNS7_ILi128EEESA_NS7_ILi192EEEEEELi128ENS_10bfloat16_tEfNS_4arch4Sm90ELb0ELb0ELb1ELb1ELb0ELb1ELb0ELb1ELb1ELb0ELb0ELb0EEENS1_21CollectiveEpilogueFwdINS6_IJSA_SA_SA_EEES9_SD_SF_Li256ELb1ELb0ELb0ELb0EEENS1_36VarlenDynamicPersistentTileSchedulerILi128ELi128ELi256ELi32ELb0ELb0ELb1ELb0ELb1ELb1EEEEEEEEEvNT_6ParamsE)
        /*00a4*/ 	.word	0x00000000


	//----- nvinfo : EIATTR_REGCOUNT
	.align		4
.L_38:
        /*00a8*/ 	.byte	0x04, 0x2f
        /*00aa*/ 	.short	(.L_40 - .L_39)
	.align		4
.L_39:
        /*00ac*/ 	.word	index@(_ZN7cutlass13device_kernelIN5flash11enable_sm90INS1_16FlashAttnFwdSm90INS1_25CollectiveMainloopFwdSm90ILi2EN4cute5tupleIJNS5_1CILi1EEES8_S8_EEENS6_IJNS7_ILi128EEESA_NS7_ILi192EEEEEELi128ENS_10bfloat16_tEfNS_4arch4Sm90ELb0ELb0ELb1ELb1ELb0ELb0ELb0ELb1ELb1ELb0ELb0ELb0EEENS1_21CollectiveEpilogueFwdINS6_IJSA_SA_SA_EEES9_SD_SF_Li256ELb1ELb0ELb0ELb0EEENS1_36VarlenDynamicPersistentTileSchedulerILi128ELi128ELi256ELi32ELb0ELb0ELb1ELb0ELb1ELb1EEEEEEEEEvNT_6ParamsE)
        /*00b0*/ 	.word	0x00000004


	//----- nvinfo : EIATTR_FRAME_SIZE
	.align		4
.L_40:
        /*00b4*/ 	.byte	0x04, 0x11
        /*00b6*/ 	.short	(.L_42 - .L_41)
	.align		4
.L_41:
        /*00b8*/ 	.word	index@(_ZN7cutlass13device_kernelIN5flash11enable_sm90INS1_16FlashAttnFwdSm90INS1_25CollectiveMainloopFwdSm90ILi2EN4cute5tupleIJNS5_1CILi1EEES8_S8_EEENS6_IJNS7_ILi128EEESA_NS7_ILi192EEEEEELi128ENS_10bfloat16_tEfNS_4arch4Sm90ELb0ELb0ELb1ELb1ELb0ELb0ELb0ELb1ELb1ELb0ELb0ELb0EEENS1_21CollectiveEpilogueFwdINS6_IJSA_SA_SA_EEES9_SD_SF_Li256ELb1ELb0ELb0ELb0EEENS1_36VarlenDynamicPersistentTileSchedulerILi128ELi128ELi256ELi32ELb0ELb0ELb1ELb0ELb1ELb1EEEEEEEEEvNT_6ParamsE)
        /*00bc*/ 	.word	0x00000000


	//----- nvinfo : EIATTR_REGCOUNT
	.align		4
.L_42:
        /*00c0*/ 	.byte	0x04, 0x2f
        /*00c2*/ 	.short	(.L_44 - .L_43)
	.align		4
.L_43:
        /*00c4*/ 	.word	index@(_ZN7cutlass13device_kernelIN5flash11enable_sm90INS1_16FlashAttnFwdSm90INS1_25CollectiveMainloopFwdSm90ILi2EN4cute5tupleIJNS5_1CILi2EEENS7_ILi1EEES9_EEENS6_IJNS7_ILi128EEESB_NS7_ILi192EEEEEELi128ENS_10bfloat16_tEfNS_4arch4Sm90ELb0ELb0ELb1ELb0ELb0ELb0ELb0ELb1ELb1ELb0ELb0ELb0EEENS1_21CollectiveEpilogueFwdINS6_IJSB_SB_SB_EEESA_SE_SG_Li256ELb0ELb0ELb0ELb0EEENS1_29StaticPersistentTileSchedulerILb0EEEEEEEEEvNT_6ParamsE)
        /*00c8*/ 	.word	0x00000004


	//----- nvinfo : EIATTR_FRAME_SIZE
	.align		4
.L_44:
        /*00cc*/ 	.byte	0x04, 0x11
        /*00ce*/ 	.short	(.L_46 - .L_45)
	.align		4
.L_45:
        /*00d0*/ 	.word	index@(_ZN7cutlass13device_kernelIN5flash11enable_sm90INS1_16FlashAttnFwdSm90INS1_25CollectiveMainloopFwdSm90ILi2EN4cute5tupleIJNS5_1CILi2EEENS7_ILi1EEES9_EEENS6_IJNS7_ILi128EEESB_NS7_ILi192EEEEEELi128ENS_10bfloat16_tEfNS_4arch4Sm90ELb0ELb0ELb1ELb0ELb0ELb0ELb0ELb1ELb1ELb0ELb0ELb0EEENS1_21CollectiveEpilogueFwdINS6_IJSB_SB_SB_EEESA_SE_SG_Li256ELb0ELb0ELb0ELb0EEENS1_29StaticPersistentTileSchedulerILb0EEEEEEEEEvNT_6ParamsE)
        /*00d4*/ 	.word	0x00000000


	//----- nvinfo : EIATTR_REGCOUNT
	.align		4
.L_46:
        /*00d8*/ 	.byte	0x04, 0x2f
        /*00da*/ 	.short	(.L_48 - .L_47)
	.align		4
.L_47:
        /*00dc*/ 	.word	index@(_ZN7cutlass13device_kernelIN5flash11enable_sm90INS1_16FlashAttnFwdSm90INS1_25CollectiveMainloopFwdSm90ILi2EN4cute5tupleIJNS5_1CILi1EEES8_S8_EEENS6_IJNS7_ILi128EEESA_NS7_ILi192EEEEEELi128ENS_10bfloat16_tEfNS_4arch4Sm90ELb0ELb0ELb1ELb0ELb0ELb0ELb0ELb1ELb1ELb0ELb0ELb0EEENS1_21CollectiveEpilogueFwdINS6_IJSA_SA_SA_EEES9_SD_SF_Li256ELb0ELb0ELb0ELb0EEENS1_29StaticPersistentTileSchedulerILb0EEEEEEEEEvNT_6ParamsE)
        /*00e0*/ 	.word	0x00000004


	//----- nvinfo : EIATTR_FRAME_SIZE
	.align		4
.L_48:
        /*00e4*/ 	.byte	0x04, 0x11
        /*00e6*/ 	.short	(.L_50 - .L_49)
	.align		4
.L_49:
        /*00e8*/ 	.word	index@(_ZN7cutlass13device_kernelIN5flash11enable_sm90INS1_16FlashAttnFwdSm90INS1_25CollectiveMainloopFwdSm90ILi2EN4cute5tupleIJNS5_1CILi1EEES8_S8_EEENS6_IJNS7_ILi128EEESA_NS7_ILi192EEEEEELi128ENS_10bfloat16_tEfNS_4arch4Sm90ELb0ELb0ELb1ELb0ELb0ELb0ELb0ELb1ELb1ELb0ELb0ELb0EEENS1_21CollectiveEpilogueFwdINS6_IJSA_SA_SA_EEES9_SD_SF_Li256ELb0ELb0ELb0ELb0EEENS1_29StaticPersistentTileSchedulerILb0EEEEEEEEEvNT_6ParamsE)
        /*00ec*/ 	.word	0x00000000


	//----- nvinfo : EIATTR_MIN_STACK_SIZE
	.align		4
.L_50:
        /*00f0*/ 	.byte	0x04, 0x12
        /*00f2*/ 	.short	(.L_52 - .L_51)
	.align		4
.L_51:
        /*00f4*/ 	.word	index@(_ZN7cutlass13device_kernelIN5flash11enable_sm90INS1_16FlashAttnFwdSm90INS1_25CollectiveMainloopFwdSm90ILi2EN4cute5tupleIJNS5_1CILi1EEES8_S8_EEENS6_IJNS7_ILi128EEESA_NS7_ILi192EEEEEELi128ENS_10bfloat16_tEfNS_4arch4Sm90ELb0ELb0ELb1ELb0ELb0ELb0ELb0ELb1ELb1ELb0ELb0ELb0EEENS1_21CollectiveEpilogueFwdINS6_IJSA_SA_SA_EEES9_SD_SF_Li256ELb0ELb0ELb0ELb0EEENS1_29StaticPersistentTileSchedulerILb0EEEEEEEEEvNT_6ParamsE)
        /*00f8*/ 	.word	0x00000000


	//----- nvinfo : EIATTR_MIN_STACK_SIZE
	.align		4
.L_52:
        /*00fc*/ 	.byte	0x04, 0x12
        /*00fe*/ 	.short	(.L_54 - .L_53)
	.align		4
.L_53:
        /*0100*/ 	.word	index@(_ZN7cutlass13device_kernelIN5flash11enable_sm90INS1_16FlashAttnFwdSm90INS1_25CollectiveMainloopFwdSm90ILi2EN4cute5tupleIJNS5_1CILi2EEENS7_ILi1EEES9_EEENS6_IJNS7_ILi128EEESB_NS7_ILi192EEEEEELi128ENS_10bfloat16_tEfNS_4arch4Sm90ELb0ELb0ELb1ELb0ELb0ELb0ELb0ELb1ELb1ELb0ELb0ELb0EEENS1_21CollectiveEpilogueFwdINS6_IJSB_SB_SB_EEESA_SE_SG_Li256ELb0ELb0ELb0ELb0EEENS1_29StaticPersistentTileSchedulerILb0EEEEEEEEEvNT_6ParamsE)
        /*0104*/ 	.word	0x00000000


	//----- nvinfo : EIATTR_MIN_STACK_SIZE
	.align		4
.L_54:
        /*0108*/ 	.byte	0x04, 0x12
        /*010a*/ 	.short	(.L_56 - .L_55)
	.align		4
.L_55:
        /*010c*/ 	.word	index@(_ZN7cutlass13device_kernelIN5flash11enable_sm90INS1_16FlashAttnFwdSm90INS1_25CollectiveMainloopFwdSm90ILi2EN4cute5tupleIJNS5_1CILi1EEES8_S8_EEENS6_IJNS7_ILi128EEESA_NS7_ILi192EEEEEELi128ENS_10bfloat16_tEfNS_4arch4Sm90ELb0ELb0ELb1ELb1ELb0ELb0ELb0ELb1ELb1ELb0ELb0ELb0EEENS1_21CollectiveEpilogueFwdINS6_IJSA_SA_SA_EEES9_SD_SF_Li256ELb1ELb0ELb0ELb0EEENS1_36VarlenDynamicPersistentTileSchedulerILi128ELi128ELi256ELi32ELb0ELb0ELb1ELb0ELb1ELb1EEEEEEEEEvNT_6ParamsE)
        /*0110*/ 	.word	0x00000000


	//----- nvinfo : EIATTR_MIN_STACK_SIZE
	.align		4
.L_56:
        /*0114*/ 	.byte	0x04, 0x12
        /*0116*/ 	.short	(.L_58 - .L_57)
	.align		4
.L_57:
        /*0118*/ 	.word	index@(_ZN7cutlass13device_kernelIN5flash11enable_sm90INS1_16FlashAttnFwdSm90INS1_25CollectiveMainloopFwdSm90ILi2EN4cute5tupleIJNS5_1CILi1EEES8_S8_EEENS6_IJNS7_ILi128EEESA_NS7_ILi192EEEEEELi128ENS_10bfloat16_tEfNS_4arch4Sm90ELb0ELb0ELb1ELb1ELb0ELb1ELb0ELb1ELb1ELb0ELb0ELb0EEENS1_21CollectiveEpilogueFwdINS6_IJSA_SA_SA_EEES9_SD_SF_Li256ELb1ELb0ELb0ELb0EEENS1_36VarlenDynamicPersistentTileSchedulerILi128ELi128ELi256ELi32ELb0ELb0ELb1ELb0ELb1ELb1EEEEEEEEEvNT_6ParamsE)
        /*011c*/ 	.word	0x00000000


	//----- nvinfo : EIATTR_MIN_STACK_SIZE
	.align		4
.L_58:
        /*0120*/ 	.byte	0x04, 0x12
        /*0122*/ 	.short	(.L_60 - .L_59)
	.align		4
.L_59:
        /*0124*/ 	.word	index@(_ZN7cutlass13device_kernelIN5flash11enable_sm90INS1_16FlashAttnFwdSm90INS1_25CollectiveMainloopFwdSm90ILi2EN4cute5tupleIJNS5_1CILi1EEES8_S8_EEENS6_IJNS7_ILi128EEENS7_ILi96EEENS7_ILi192EEEEEELi128ENS_10bfloat16_tEfNS_4arch4Sm90ELb0ELb1ELb1ELb0ELb0ELb0ELb0ELb1ELb1ELb0ELb0ELb0EEENS1_21CollectiveEpilogueFwdINS6_IJSA_SA_SB_EEES9_SE_SG_Li256ELb0ELb0ELb0ELb0EEENS1_30DynamicPersistentTileSchedulerILi256ELi32ELb0ELb0ELb1EEEEEEEEEvNT_6ParamsE)
        /*0128*/ 	.word	0x00000000


	//----- nvinfo : EIATTR_MIN_STACK_SIZE
	.align		4
.L_60:
        /*012c*/ 	.byte	0x04, 0x12
        /*012e*/ 	.short	(.L_62 - .L_61)
	.align		4
.L_61:
        /*0130*/ 	.word	index@(_ZN7cutlass13device_kernelIN5flash11enable_sm90INS1_16FlashAttnFwdSm90INS1_25CollectiveMainloopFwdSm90ILi2EN4cute5tupleIJNS5_1CILi1EEES8_S8_EEENS6_IJNS7_ILi128EEENS7_ILi96EEENS7_ILi192EEEEEELi128ENS_10bfloat16_tEfNS_4arch4Sm90ELb0ELb1ELb1ELb1ELb0ELb0ELb0ELb1ELb1ELb0ELb0ELb0EEENS1_21CollectiveEpilogueFwdINS6_IJSA_SA_SB_EEES9_SE_SG_Li256ELb1ELb0ELb0ELb0EEENS1_36VarlenDynamicPersistentTileSchedulerILi128ELi96ELi256ELi32ELb0ELb0ELb1ELb1ELb0ELb1EEEEEEEEEvNT_6ParamsE)
        /*0134*/ 	.word	0x00000000


	//----- nvinfo : EIATTR_MIN_STACK_SIZE
	.align		4
.L_62:
        /*0138*/ 	.byte	0x04, 0x12
        /*013a*/ 	.short	(.L_64 - .L_63)
	.align		4
.L_63:
        /*013c*/ 	.word	index@(_ZN7cutlass13device_kernelIN5flash11enable_sm90INS1_16FlashAttnFwdSm90INS1_25CollectiveMainloopFwdSm90ILi2EN4cute5tupleIJNS5_1CILi1EEES8_S8_EEENS6_IJNS7_ILi128EEENS7_ILi96EEENS7_ILi192EEEEEELi128ENS_10bfloat16_tEfNS_4arch4Sm90ELb0ELb1ELb1ELb1ELb0ELb1ELb0ELb1ELb1ELb0ELb0ELb0EEENS1_21CollectiveEpilogueFwdINS6_IJSA_SA_SB_EEES9_SE_SG_Li256ELb1ELb0ELb0ELb0EEENS1_36VarlenDynamicPersistentTileSchedulerILi128ELi96ELi256ELi32ELb0ELb0ELb1ELb1ELb0ELb1EEEEEEEEEvNT_6ParamsE)
        /*0140*/ 	.word	0x00000000


	//----- nvinfo : EIATTR_MIN_STACK_SIZE
	.align		4
.L_64:
        /*0144*/ 	.byte	0x04, 0x12
        /*0146*/ 	.short	(.L_66 - .L_65)
	.align		4
.L_65:
        /*0148*/ 	.word	index@(_ZN7cutlass13device_kernelIN5flash11enable_sm90INS1_16FlashAttnFwdSm90INS1_25CollectiveMainloopFwdSm90ILi2EN4cute5tupleIJNS5_1CILi1EEES8_S8_EEENS6_IJNS7_ILi128EEESA_NS7_ILi192EEEEEELi128ENS_10bfloat16_tEfNS_4arch4Sm90ELb1ELb0ELb1ELb0ELb0ELb0ELb0ELb1ELb1ELb0ELb0ELb0EEENS1_21CollectiveEpilogueFwdINS6_IJSA_SA_SA_EEES9_SD_SF_Li256ELb0ELb0ELb0ELb0EEENS1_30DynamicPersistentTileSchedulerILi256ELi32ELb0ELb0ELb1EEEEEEEEEvNT_6ParamsE)
        /*014c*/ 	.word	0x00000000


	//----- nvinfo : EIATTR_MIN_STACK_SIZE
	.align		4
.L_66:
        /*0150*/ 	.byte	0x04, 0x12
        /*0152*/ 	.short	(.L_68 - .L_67)
	.align		4
.L_67:
        /*0154*/ 	.word	index@(_ZN7cutlass13device_kernelIN5flash11enable_sm90INS1_16FlashAttnFwdSm90INS1_25CollectiveMainloopFwdSm90ILi2EN4cute5tupleIJNS5_1CILi1EEES8_S8_EEENS6_IJNS7_ILi128EEESA_NS7_ILi192EEEEEELi128ENS_10bfloat16_tEfNS_4arch4Sm90ELb1ELb0ELb1ELb1ELb0ELb0ELb0ELb1ELb1ELb0ELb0ELb0EEENS1_21CollectiveEpilogueFwdINS6_IJSA_SA_SA_EEES9_SD_SF_Li256ELb1ELb0ELb0ELb0EEENS1_36VarlenDynamicPersistentTileSchedulerILi128ELi128ELi256ELi32ELb0ELb0ELb1ELb1ELb1ELb1EEEEEEEEEvNT_6ParamsE)
        /*0158*/ 	.word	0x00000000


	//----- nvinfo : EIATTR_MIN_STACK_SIZE
	.align		4
.L_68:
        /*015c*/ 	.byte	0x04, 0x12
        /*015e*/ 	.short	(.L_70 - .L_69)
	.align		4
.L_69:
        /*0160*/ 	.word	index@(_ZN7cutlass13device_kernelIN5flash11enable_sm90INS1_16FlashAttnFwdSm90INS1_25CollectiveMainloopFwdSm90ILi2EN4cute5tupleIJNS5_1CILi1EEES8_S8_EEENS6_IJNS7_ILi128EEESA_NS7_ILi192EEEEEELi128ENS_10bfloat16_tEfNS_4arch4Sm90ELb1ELb0ELb1ELb1ELb0ELb1ELb0ELb1ELb1ELb0ELb0ELb0EEENS1_21CollectiveEpilogueFwdINS6_IJSA_SA_SA_EEES9_SD_SF_Li256ELb1ELb0ELb0ELb0EEENS1_36VarlenDynamicPersistentTileSchedulerILi128ELi128ELi256ELi32ELb0ELb0ELb1ELb1ELb1ELb1EEEEEEEEEvNT_6ParamsE)
        /*0164*/ 	.word	0x00000000
.L_70:


//--------------------- .nv.compat                --------------------------
	.section	.nv.compat,"",@"SHT_CUDA_COMPAT_INFO"
	.align	4
        /*0000*/ 	.byte	0x02, 0x09, 0x01, 0x00, 0x02, 0x02, 0x01, 0x00, 0x02, 0x05, 0x05, 0x00, 0x03, 0x07, 0x01, 0x01
        /*0010*/ 	.byte	0x02, 0x03, 0x00, 0x00, 0x02, 0x06, 0x01, 0x00, 0x04, 0x0b, 0x08, 0x00, 0x00, 0x00, 0x00, 0x00
        /*0020*/ 	.byte	0x00, 0x00, 0x00, 0x00


//--------------------- .nv.info._ZN7cutlass13device_kernelIN5flash11enable_sm90INS1_16FlashAttnFwdSm90INS1_25CollectiveMainloopFwdSm90ILi2EN4cute5tupleIJNS5_1CILi1EEES8_S8_EEENS6_IJNS7_ILi128EEESA_NS7_ILi192EEEEEELi128ENS_10bfloat16_tEfNS_4arch4Sm90ELb0ELb0ELb1ELb0ELb0ELb0ELb0ELb1ELb1ELb0ELb0ELb0EEENS1_21CollectiveEpilogueFwdINS6_IJSA_SA_SA_EEES9_SD_SF_Li256ELb0ELb0ELb0ELb0EEENS1_29StaticPersistentTileSchedulerILb0EEEEEEEEEvNT_6ParamsE --------------------------
	.section	.nv.info._ZN7cutlass13device_kernelIN5flash11enable_sm90INS1_16FlashAttnFwdSm90INS1_25CollectiveMainloopFwdSm90ILi2EN4cute5tupleIJNS5_1CILi1EEES8_S8_EEENS6_IJNS7_ILi128EEESA_NS7_ILi192EEEEEELi128ENS_10bfloat16_tEfNS_4arch4Sm90ELb0ELb0ELb1ELb0ELb0ELb0ELb0ELb1ELb1ELb0ELb0ELb0EEENS1_21CollectiveEpilogueFwdINS6_IJSA_SA_SA_EEES9_SD_SF_Li256ELb0ELb0ELb0ELb0EEENS1_29StaticPersistentTileSchedulerILb0EEEEEEEEEvNT_6ParamsE,"",@"SHT_CUDA_INFO"
	.sectionflags	@""
	.align	4


	//----- nvinfo : EIATTR_CUDA_API_VERSION
	.align		4
        /*0000*/ 	.byte	0x04, 0x37
        /*0002*/ 	.short	(.L_72 - .L_71)
.L_71:
        /*0004*/ 	.word	0x00000082


	//----- nvinfo : EIATTR_KPARAM_INFO
	.align		4
.L_72:
        /*0008*/ 	.byte	0x04, 0x17
        /*000a*/ 	.short	(.L_74 - .L_73)
.L_73:
        /*000c*/ 	.word	0x00000000
        /*0010*/ 	.short	0x0000
        /*0012*/ 	.short	0x0000
        /*0014*/ 	.byte	0x00, 0xf0, 0x01, 0x2e


	//----- nvinfo : EIATTR_SPARSE_MMA_MASK
	.align		4
.L_74:
        /*0018*/ 	.byte	0x03, 0x50
        /*001a*/ 	.short	0x0000


	//----- nvinfo : EIATTR_MAXREG_COUNT
	.align		4
        /*001c*/ 	.byte	0x03, 0x1b
        /*001e*/ 	.short	0x00a8


	//----- nvinfo : EIATTR_MERCURY_ISA_VERSION
	.align		4
        /*0020*/ 	.byte	0x03, 0x5f
        /*0022*/ 	.short	0x0101


	//----- nvinfo : EIATTR_VRC_CTA_INIT_COUNT
	.align		4
        /*0024*/ 	.byte	0x02, 0x4a
	.zero		1
	.zero		1


	//----- nvinfo : EIATTR_EXIT_INSTR_OFFSETS
	.align		4
        /*0028*/ 	.byte	0x04, 0x1c
        /*002a*/ 	.short	(.L_76 - .L_75)


	//   ....[0]....
.L_75:
        /*002c*/ 	.word	0x00000010


	//----- nvinfo : EIATTR_MAX_THREADS
	.align		4
.L_76:
        /*0030*/ 	.byte	0x04, 0x05
        /*0032*/ 	.short	(.L_78 - .L_77)
.L_77:
        /*0034*/ 	.word	0x00000180
        /*0038*/ 	.word	0x00000001
        /*003c*/ 	.word	0x00000001


	//----- nvinfo : EIATTR_CBANK_PARAM_SIZE
	.align		4
.L_78:
        /*0040*/ 	.byte	0x03, 0x19
        /*0042*/ 	.short	0x0b80


	//----- nvinfo : EIATTR_PARAM_CBANK
	.align		4
        /*0044*/ 	.byte	0x04, 0x0a
        /*0046*/ 	.short	(.L_80 - .L_79)
	.align		4
.L_79:
        /*0048*/ 	.word	index@(.nv.constant0._ZN7cutlass13device_kernelIN5flash11enable_sm90INS1_16FlashAttnFwdSm90INS1_25CollectiveMainloopFwdSm90ILi2EN4cute5tupleIJNS5_1CILi1EEES8_S8_EEENS6_IJNS7_ILi128EEESA_NS7_ILi192EEEEEELi128ENS_10bfloat16_tEfNS_4arch4Sm90ELb0ELb0ELb1ELb0ELb0ELb0ELb0ELb1ELb1ELb0ELb0ELb0EEENS1_21CollectiveEpilogueFwdINS6_IJSA_SA_SA_EEES9_SD_SF_Li256ELb0ELb0ELb0ELb0EEENS1_29StaticPersistentTileSchedulerILb0EEEEEEEEEvNT_6ParamsE)
        /*004c*/ 	.short	0x0380
        /*004e*/ 	.short	0x0b80


	//----- nvinfo : EIATTR_SW_WAR
	.align		4
.L_80:
        /*0050*/ 	.byte	0x04, 0x36
        /*0052*/ 	.short	(.L_82 - .L_81)
.L_81:
        /*0054*/ 	.word	0x00000008
.L_82:


//--------------------- .nv.info._ZN7cutlass13device_kernelIN5flash11enable_sm90INS1_16FlashAttnFwdSm90INS1_25CollectiveMainloopFwdSm90ILi2EN4cute5tupleIJNS5_1CILi2EEENS7_ILi1EEES9_EEENS6_IJNS7_ILi128EEESB_NS7_ILi192EEEEEELi128ENS_10bfloat16_tEfNS_4arch4Sm90ELb0ELb0ELb1ELb0ELb0ELb0ELb0ELb1ELb1ELb0ELb0ELb0EEENS1_21CollectiveEpilogueFwdINS6_IJSB_SB_SB_EEESA_SE_SG_Li256ELb0ELb0ELb0ELb0EEENS1_29StaticPersistentTileSchedulerILb0EEEEEEEEEvNT_6ParamsE --------------------------
	.section	.nv.info._ZN7cutlass13device_kernelIN5flash11enable_sm90INS1_16FlashAttnFwdSm90INS1_25CollectiveMainloopFwdSm90ILi2EN4cute5tupleIJNS5_1CILi2EEENS7_ILi1EEES9_EEENS6_IJNS7_ILi128EEESB_NS7_ILi192EEEEEELi128ENS_10bfloat16_tEfNS_4arch4Sm90ELb0ELb0ELb1ELb0ELb0ELb0ELb0ELb1ELb1ELb0ELb0ELb0EEENS1_21CollectiveEpilogueFwdINS6_IJSB_SB_SB_EEESA_SE_SG_Li256ELb0ELb0ELb0ELb0EEENS1_29StaticPersistentTileSchedulerILb0EEEEEEEEEvNT_6ParamsE,"",@"SHT_CUDA_INFO"
	.sectionflags	@""
	.align	4


	//----- nvinfo : EIATTR_CUDA_API_VERSION
	.align		4
        /*0000*/ 	.byte	0x04, 0x37
        /*0002*/ 	.short	(.L_84 - .L_83)
.L_83:
        /*0004*/ 	.word	0x00000082


	//----- nvinfo : EIATTR_KPARAM_INFO
	.align		4
.L_84:
        /*0008*/ 	.byte	0x04, 0x17
        /*000a*/ 	.short	(.L_86 - .L_85)
.L_85:
        /*000c*/ 	.word	0x00000000
        /*0010*/ 	.short	0x0000
        /*0012*/ 	.short	0x0000
        /*0014*/ 	.byte	0x00, 0xf0, 0x01, 0x2e


	//----- nvinfo : EIATTR_SPARSE_MMA_MASK
	.align		4
.L_86:
        /*0018*/ 	.byte	0x03, 0x50
        /*001a*/ 	.short	0x0000


	//----- nvinfo : EIATTR_MAXREG_COUNT
	.align		4
        /*001c*/ 	.byte	0x03, 0x1b
        /*001e*/ 	.short	0x00a8


	//----- nvinfo : EIATTR_MERCURY_ISA_VERSION
	.align		4
        /*0020*/ 	.byte	0x03, 0x5f
        /*0022*/ 	.short	0x0101


	//----- nvinfo : EIATTR_VRC_CTA_INIT_COUNT
	.align		4
        /*0024*/ 	.byte	0x02, 0x4a
	.zero		1
	.zero		1


	//----- nvinfo : EIATTR_EXIT_INSTR_OFFSETS
	.align		4
        /*0028*/ 	.byte	0x04, 0x1c
        /*002a*/ 	.short	(.L_88 - .L_87)


	//   ....[0]....
.L_87:
        /*002c*/ 	.word	0x00000010


	//----- nvinfo : EIATTR_MAX_THREADS
	.align		4
.L_88:
        /*0030*/ 	.byte	0x04, 0x05
        /*0032*/ 	.short	(.L_90 - .L_89)
.L_89:
        /*0034*/ 	.word	0x00000180
        /*0038*/ 	.word	0x00000001
        /*003c*/ 	.word	0x00000001


	//----- nvinfo : EIATTR_CBANK_PARAM_SIZE
	.align		4
.L_90:
        /*0040*/ 	.byte	0x03, 0x19
        /*0042*/ 	.short	0x0b80


	//----- nvinfo : EIATTR_PARAM_CBANK
	.align		4
        /*0044*/ 	.byte	0x04, 0x0a
        /*0046*/ 	.short	(.L_92 - .L_91)
	.align		4
.L_91:
        /*0048*/ 	.word	index@(.nv.constant0._ZN7cutlass13device_kernelIN5flash11enable_sm90INS1_16FlashAttnFwdSm90INS1_25CollectiveMainloopFwdSm90ILi2EN4cute5tupleIJNS5_1CILi2EEENS7_ILi1EEES9_EEENS6_IJNS7_ILi128EEESB_NS7_ILi192EEEEEELi128ENS_10bfloat16_tEfNS_4arch4Sm90ELb0ELb0ELb1ELb0ELb0ELb0ELb0ELb1ELb1ELb0ELb0ELb0EEENS1_21CollectiveEpilogueFwdINS6_IJSB_SB_SB_EEESA_SE_SG_Li256ELb0ELb0ELb0ELb0EEENS1_29StaticPersistentTileSchedulerILb0EEEEEEEEEvNT_6ParamsE)
        /*004c*/ 	.short	0x0380
        /*004e*/ 	.short	0x0b80


	//----- nvinfo : EIATTR_SW_WAR
	.align		4
.L_92:
        /*0050*/ 	.byte	0x04, 0x36
        /*0052*/ 	.short	(.L_94 - .L_93)
.L_93:
        /*0054*/ 	.word	0x00000008
.L_94:


//--------------------- .nv.info._ZN7cutlass13device_kernelIN5flash11enable_sm90INS1_16FlashAttnFwdSm90INS1_25CollectiveMainloopFwdSm90ILi2EN4cute5tupleIJNS5_1CILi1EEES8_S8_EEENS6_IJNS7_ILi128EEESA_NS7_ILi192EEEEEELi128ENS_10bfloat16_tEfNS_4arch4Sm90ELb0ELb0ELb1ELb1ELb0ELb0ELb0ELb1ELb1ELb0ELb0ELb0EEENS1_21CollectiveEpilogueFwdINS6_IJSA_SA_SA_EEES9_SD_SF_Li256ELb1ELb0ELb0ELb0EEENS1_36VarlenDynamicPersistentTileSchedulerILi128ELi128ELi256ELi32ELb0ELb0ELb1ELb0ELb1ELb1EEEEEEEEEvNT_6ParamsE --------------------------
	.section	.nv.info._ZN7cutlass13device_kernelIN5flash11enable_sm90INS1_16FlashAttnFwdSm90INS1_25CollectiveMainloopFwdSm90ILi2EN4cute5tupleIJNS5_1CILi1EEES8_S8_EEENS6_IJNS7_ILi128EEESA_NS7_ILi192EEEEEELi128ENS_10bfloat16_tEfNS_4arch4Sm90ELb0ELb0ELb1ELb1ELb0ELb0ELb0ELb1ELb1ELb0ELb0ELb0EEENS1_21CollectiveEpilogueFwdINS6_IJSA_SA_SA_EEES9_SD_SF_Li256ELb1ELb0ELb0ELb0EEENS1_36VarlenDynamicPersistentTileSchedulerILi128ELi128ELi256ELi32ELb0ELb0ELb1ELb0ELb1ELb1EEEEEEEEEvNT_6ParamsE,"",@"SHT_CUDA_INFO"
	.sectionflags	@""
	.align	4


	//----- nvinfo : EIATTR_CUDA_API_VERSION
	.align		4
        /*0000*/ 	.byte	0x04, 0x37
        /*0002*/ 	.short	(.L_96 - .L_95)
.L_95:
        /*0004*/ 	.word	0x00000082


	//----- nvinfo : EIATTR_KPARAM_INFO
	.align		4
.L_96:
        /*0008*/ 	.byte	0x04, 0x17
        /*000a*/ 	.short	(.L_98 - .L_97)
.L_97:
        /*000c*/ 	.word	0x00000000
        /*0010*/ 	.short	0x0000
        /*0012*/ 	.short	0x0000
        /*0014*/ 	.byte	0x00, 0xf0, 0x01, 0x28


	//----- nvinfo : EIATTR_SPARSE_MMA_MASK
	.align		4
.L_98:
        /*0018*/ 	.byte	0x03, 0x50
        /*001a*/ 	.short	0x0000


	//----- nvinfo : EIATTR_MAXREG_COUNT
	.align		4
        /*001c*/ 	.byte	0x03, 0x1b
        /*001e*/ 	.short	0x00a8


	//----- nvinfo : EIATTR_MERCURY_ISA_VERSION
	.align		4
        /*0020*/ 	.byte	0x03, 0x5f
        /*0022*/ 	.short	0x0101


	//----- nvinfo : EIATTR_VRC_CTA_INIT_COUNT
	.align		4
        /*0024*/ 	.byte	0x02, 0x4a
	.zero		1
	.zero		1


	//----- nvinfo : EIATTR_EXIT_INSTR_OFFSETS
	.align		4
        /*0028*/ 	.byte	0x04, 0x1c
        /*002a*/ 	.short	(.L_100 - .L_99)


	//   ....[0]....
.L_99:
        /*002c*/ 	.word	0x00000010


	//----- nvinfo : EIATTR_MAX_THREADS
	.align		4
.L_100:
        /*0030*/ 	.byte	0x04, 0x05
        /*0032*/ 	.short	(.L_102 - .L_101)
.L_101:
        /*0034*/ 	.word	0x00000180
        /*0038*/ 	.word	0x00000001
        /*003c*/ 	.word	0x00000001


	//----- nvinfo : EIATTR_CBANK_PARAM_SIZE
	.align		4
.L_102:
        /*0040*/ 	.byte	0x03, 0x19
        /*0042*/ 	.short	0x0a00


	//----- nvinfo : EIATTR_PARAM_CBANK
	.align		4
        /*0044*/ 	.byte	0x04, 0x0a
        /*0046*/ 	.short	(.L_104 - .L_103)
	.align		4
.L_103:
        /*0048*/ 	.word	index@(.nv.constant0._ZN7cutlass13device_kernelIN5flash11enable_sm90INS1_16FlashAttnFwdSm90INS1_25CollectiveMainloopFwdSm90ILi2EN4cute5tupleIJNS5_1CILi1EEES8_S8_EEENS6_IJNS7_ILi128EEESA_NS7_ILi192EEEEEELi128ENS_10bfloat16_tEfNS_4arch4Sm90ELb0ELb0ELb1ELb1ELb0ELb0ELb0ELb1ELb1ELb0ELb0ELb0EEENS1_21CollectiveEpilogueFwdINS6_IJSA_SA_SA_EEES9_SD_SF_Li256ELb1ELb0ELb0ELb0EEENS1_36VarlenDynamicPersistentTileSchedulerILi128ELi128ELi256ELi32ELb0ELb0ELb1ELb0ELb1ELb1EEEEEEEEEvNT_6ParamsE)
        /*004c*/ 	.short	0x0380
        /*004e*/ 	.short	0x0a00


	//----- nvinfo : EIATTR_SW_WAR
	.align		4
.L_104:
        /*0050*/ 	.byte	0x04, 0x36
        /*0052*/ 	.short	(.L_106 - .L_105)
.L_105:
        /*0054*/ 	.word	0x00000008
.L_106:


//--------------------- .nv.info._ZN7cutlass13device_kernelIN5flash11enable_sm90INS1_16FlashAttnFwdSm90INS1_25CollectiveMainloopFwdSm90ILi2EN4cute5tupleIJNS5_1CILi1EEES8_S8_EEENS6_IJNS7_ILi128EEESA_NS7_ILi192EEEEEELi128ENS_10bfloat16_tEfNS_4arch4Sm90ELb0ELb0ELb1ELb1ELb0ELb1ELb0ELb1ELb1ELb0ELb0ELb0EEENS1_21CollectiveEpilogueFwdINS6_IJSA_SA_SA_EEES9_SD_SF_Li256ELb1ELb0ELb0ELb0EEENS1_36VarlenDynamicPersistentTileSchedulerILi128ELi128ELi256ELi32ELb0ELb0ELb1ELb0ELb1ELb1EEEEEEEEEvNT_6ParamsE --------------------------
	.section	.nv.info._ZN7cutlass13device_kernelIN5flash11enable_sm90INS1_16FlashAttnFwdSm90INS1_25CollectiveMainloopFwdSm90ILi2EN4cute5tupleIJNS5_1CILi1EEES8_S8_EEENS6_IJNS7_ILi128EEESA_NS7_ILi192EEEEEELi128ENS_10bfloat16_tEfNS_4arch4Sm90ELb0ELb0ELb1ELb1ELb0ELb1ELb0ELb1ELb1ELb0ELb0ELb0EEENS1_21CollectiveEpilogueFwdINS6_IJSA_SA_SA_EEES9_SD_SF_Li256ELb1ELb0ELb0ELb0EEENS1_36VarlenDynamicPersistentTileSchedulerILi128ELi128ELi256ELi32ELb0ELb0ELb1ELb0ELb1ELb1EEEEEEEEEvNT_6ParamsE,"",@"SHT_CUDA_INFO"
	.sectionflags	@""
	.align	4


	//----- nvinfo : EIATTR_CUDA_API_VERSION
	.align		4
        /*0000*/ 	.byte	0x04, 0x37
        /*0002*/ 	.short	(.L_108 - .L_107)
.L_107:
        /*0004*/ 	.word	0x00000082


	//----- nvinfo : EIATTR_KPARAM_INFO
	.align		4
.L_108:
        /*0008*/ 	.byte	0x04, 0x17
        /*000a*/ 	.short	(.L_110 - .L_109)
.L_109:
        /*000c*/ 	.word	0x00000000
        /*0010*/ 	.short	0x0000
        /*0012*/ 	.short	0x0000
        /*0014*/ 	.byte	0x00, 0xf0, 0x01, 0x28


	//----- nvinfo : EIATTR_SPARSE_MMA_MASK
	.align		4
.L_110:
        /*0018*/ 	.byte	0x03, 0x50
        /*001a*/ 	.short	0x0000


	//----- nvinfo : EIATTR_MAXREG_COUNT
	.align		4
        /*001c*/ 	.byte	0x03, 0x1b
        /*001e*/ 	.short	0x00a8


	//----- nvinfo : EIATTR_MERCURY_ISA_VERSION
	.align		4
        /*0020*/ 	.byte	0x03, 0x5f
        /*0022*/ 	.short	0x0101


	//----- nvinfo : EIATTR_VRC_CTA_INIT_COUNT
	.align		4
        /*0024*/ 	.byte	0x02, 0x4a
	.zero		1
	.zero		1


	//----- nvinfo : EIATTR_EXIT_INSTR_OFFSETS
	.align		4
        /*0028*/ 	.byte	0x04, 0x1c
        /*002a*/ 	.short	(.L_112 - .L_111)


	//   ....[0]....
.L_111:
        /*002c*/ 	.word	0x00000010


	//----- nvinfo : EIATTR_MAX_THREADS
	.align		4
.L_112:
        /*0030*/ 	.byte	0x04, 0x05
        /*0032*/ 	.short	(.L_114 - .L_113)
.L_113:
        /*0034*/ 	.word	0x00000180
        /*0038*/ 	.word	0x00000001
        /*003c*/ 	.word	0x00000001


	//----- nvinfo : EIATTR_CBANK_PARAM_SIZE
	.align		4
.L_114:
        /*0040*/ 	.byte	0x03, 0x19
        /*0042*/ 	.short	0x0a00


	//----- nvinfo : EIATTR_PARAM_CBANK
	.align		4
        /*0044*/ 	.byte	0x04, 0x0a
        /*0046*/ 	.short	(.L_116 - .L_115)
	.align		4
.L_115:
        /*0048*/ 	.word	index@(.nv.constant0._ZN7cutlass13device_kernelIN5flash11enable_sm90INS1_16FlashAttnFwdSm90INS1_25CollectiveMainloopFwdSm90ILi2EN4cute5tupleIJNS5_1CILi1EEES8_S8_EEENS6_IJNS7_ILi128EEESA_NS7_ILi192EEEEEELi128ENS_10bfloat16_tEfNS_4arch4Sm90ELb0ELb0ELb1ELb1ELb0ELb1ELb0ELb1ELb1ELb0ELb0ELb0EEENS1_21CollectiveEpilogueFwdINS6_IJSA_SA_SA_EEES9_SD_SF_Li256ELb1ELb0ELb0ELb0EEENS1_36VarlenDynamicPersistentTileSchedulerILi128ELi128ELi256ELi32ELb0ELb0ELb1ELb0ELb1ELb1EEEEEEEEEvNT_6ParamsE)
        /*004c*/ 	.short	0x0380
        /*004e*/ 	.short	0x0a00


	//----- nvinfo : EIATTR_SW_WAR
	.align		4
.L_116:
        /*0050*/ 	.byte	0x04, 0x36
        /*0052*/ 	.short	(.L_118 - .L_117)
.L_117:
        /*0054*/ 	.word	0x00000008
.L_118:


//--------------------- .nv.info._ZN7cutlass13device_kernelIN5flash11enable_sm90INS1_16FlashAttnFwdSm90INS1_25CollectiveMainloopFwdSm90ILi2EN4cute5tupleIJNS5_1CILi1EEES8_S8_EEENS6_IJNS7_ILi128EEENS7_ILi96EEENS7_ILi192EEEEEELi128ENS_10bfloat16_tEfNS_4arch4Sm90ELb0ELb1ELb1ELb0ELb0ELb0ELb0ELb1ELb1ELb0ELb0ELb0EEENS1_21CollectiveEpilogueFwdINS6_IJSA_SA_SB_EEES9_SE_SG_Li256ELb0ELb0ELb0ELb0EEENS1_30DynamicPersistentTileSchedulerILi256ELi32ELb0ELb0ELb1EEEEEEEEEvNT_6ParamsE --------------------------
	.section	.nv.info._ZN7cutlass13device_kernelIN5flash11enable_sm90INS1_16FlashAttnFwdSm90INS1_25CollectiveMainloopFwdSm90ILi2EN4cute5tupleIJNS5_1CILi1EEES8_S8_EEENS6_IJNS7_ILi128EEENS7_ILi96EEENS7_ILi192EEEEEELi128ENS_10bfloat16_tEfNS_4arch4Sm90ELb0ELb1ELb1ELb0ELb0ELb0ELb0ELb1ELb1ELb0ELb0ELb0EEENS1_21CollectiveEpilogueFwdINS6_IJSA_SA_SB_EEES9_SE_SG_Li256ELb0ELb0ELb0ELb0EEENS1_30DynamicPersistentTileSchedulerILi256ELi32ELb0ELb0ELb1EEEEEEEEEvNT_6ParamsE,"",@"SHT_CUDA_INFO"
	.sectionflags	@""
	.align	4


	//----- nvinfo : EIATTR_CUDA_API_VERSION
	.align		4
        /*0000*/ 	.byte	0x04, 0x37
        /*0002*/ 	.short	(.L_120 - .L_119)
.L_119:
        /*0004*/ 	.word	0x00000082


	//----- nvinfo : EIATTR_KPARAM_INFO
	.align		4
.L_120:
        /*0008*/ 	.byte	0x04, 0x17
        /*000a*/ 	.short	(.L_122 - .L_121)
.L_121:
        /*000c*/ 	.word	0x00000000
        /*0010*/ 	.short	0x0000
        /*0012*/ 	.short	0x0000
        /*0014*/ 	.byte	0x00, 0xf0, 0x01, 0x2e


	//----- nvinfo : EIATTR_SPARSE_MMA_MASK
	.align		4
.L_122:
        /*0018*/ 	.byte	0x03, 0x50
        /*001a*/ 	.short	0x0000


	//----- nvinfo : EIATTR_MAXREG_COUNT
	.align		4
        /*001c*/ 	.byte	0x03, 0x1b
        /*001e*/ 	.short	0x00a8


	//----- nvinfo : EIATTR_MERCURY_ISA_VERSION
	.align		4
        /*0020*/ 	.byte	0x03, 0x5f
        /*0022*/ 	.short	0x0101


	//----- nvinfo : EIATTR_VRC_CTA_INIT_COUNT
	.align		4
        /*0024*/ 	.byte	0x02, 0x4a
	.zero		1
	.zero		1


	//----- nvinfo : EIATTR_EXIT_INSTR_OFFSETS
	.align		4
        /*0028*/ 	.byte	0x04, 0x1c
        /*002a*/ 	.short	(.L_124 - .L_123)


	//   ....[0]....
.L_123:
        /*002c*/ 	.word	0x00000010


	//----- nvinfo : EIATTR_MAX_THREADS
	.align		4
.L_124:
        /*0030*/ 	.byte	0x04, 0x05
        /*0032*/ 	.short	(.L_126 - .L_125)
.L_125:
        /*0034*/ 	.word	0x00000180
        /*0038*/ 	.word	0x00000001
        /*003c*/ 	.word	0x00000001


	//----- nvinfo : EIATTR_CBANK_PARAM_SIZE
	.align		4
.L_126:
        /*0040*/ 	.byte	0x03, 0x19
        /*0042*/ 	.short	0x0b80


	//----- nvinfo : EIATTR_PARAM_CBANK
	.align		4
        /*0044*/ 	.byte	0x04, 0x0a
        /*0046*/ 	.short	(.L_128 - .L_127)
	.align		4
.L_127:
        /*0048*/ 	.word	index@(.nv.constant0._ZN7cutlass13device_kernelIN5flash11enable_sm90INS1_16FlashAttnFwdSm90INS1_25CollectiveMainloopFwdSm90ILi2EN4cute5tupleIJNS5_1CILi1EEES8_S8_EEENS6_IJNS7_ILi128EEENS7_ILi96EEENS7_ILi192EEEEEELi128ENS_10bfloat16_tEfNS_4arch4Sm90ELb0ELb1ELb1ELb0ELb0ELb0ELb0ELb1ELb1ELb0ELb0ELb0EEENS1_21CollectiveEpilogueFwdINS6_IJSA_SA_SB_EEES9_SE_SG_Li256ELb0ELb0ELb0ELb0EEENS1_30DynamicPersistentTileSchedulerILi256ELi32ELb0ELb0ELb1EEEEEEEEEvNT_6ParamsE)
        /*004c*/ 	.short	0x0380
        /*004e*/ 	.short	0x0b80


	//----- nvinfo : EIATTR_SW_WAR
	.align		4
.L_128:
        /*0050*/ 	.byte	0x04, 0x36
        /*0052*/ 	.short	(.L_130 - .L_129)
.L_129:
        /*0054*/ 	.word	0x00000008
.L_130:


//--------------------- .nv.info._ZN7cutlass13device_kernelIN5flash11enable_sm90INS1_16FlashAttnFwdSm90INS1_25CollectiveMainloopFwdSm90ILi2EN4cute5tupleIJNS5_1CILi1EEES8_S8_EEENS6_IJNS7_ILi128EEENS7_ILi96EEENS7_ILi192EEEEEELi128ENS_10bfloat16_tEfNS_4arch4Sm90ELb0ELb1ELb1ELb1ELb0ELb0ELb0ELb1ELb1ELb0ELb0ELb0EEENS1_21CollectiveEpilogueFwdINS6_IJSA_SA_SB_EEES9_SE_SG_Li256ELb1ELb0ELb0ELb0EEENS1_36VarlenDynamicPersistentTileSchedulerILi128ELi96ELi256ELi32ELb0ELb0ELb1ELb1ELb0ELb1EEEEEEEEEvNT_6ParamsE --------------------------
	.section	.nv.info._ZN7cutlass13device_kernelIN5flash11enable_sm90INS1_16FlashAttnFwdSm90INS1_25CollectiveMainloopFwdSm90ILi2EN4cute5tupleIJNS5_1CILi1EEES8_S8_EEENS6_IJNS7_ILi128EEENS7_ILi96EEENS7_ILi192EEEEEELi128ENS_10bfloat16_tEfNS_4arch4Sm90ELb0ELb1ELb1ELb1ELb0ELb0ELb0ELb1ELb1ELb0ELb0ELb0EEENS1_21CollectiveEpilogueFwdINS6_IJSA_SA_SB_EEES9_SE_SG_Li256ELb1ELb0ELb0ELb0EEENS1_36VarlenDynamicPersistentTileSchedulerILi128ELi96ELi256ELi32ELb0ELb0ELb1ELb1ELb0ELb1EEEEEEEEEvNT_6ParamsE,"",@"SHT_CUDA_INFO"
	.sectionflags	@""
	.align	4


	//----- nvinfo : EIATTR_CUDA_API_VERSION
	.align		4
        /*0000*/ 	.byte	0x04, 0x37
        /*0002*/ 	.short	(.L_132 - .L_131)
.L_131:
        /*0004*/ 	.word	0x00000082


	//----- nvinfo : EIATTR_KPARAM_INFO
	.align		4
.L_132:
        /*0008*/ 	.byte	0x04, 0x17
        /*000a*/ 	.short	(.L_134 - .L_133)
.L_133:
        /*000c*/ 	.word	0x00000000
        /*0010*/ 	.short	0x0000
        /*0012*/ 	.short	0x0000
        /*0014*/ 	.byte	0x00, 0xf0, 0x01, 0x28


	//----- nvinfo : EIATTR_SPARSE_MMA_MASK
	.align		4
.L_134:
        /*0018*/ 	.byte	0x03, 0x50
        /*001a*/ 	.short	0x0000


	//----- nvinfo : EIATTR_MAXREG_COUNT
	.align		4
        /*001c*/ 	.byte	0x03, 0x1b
        /*001e*/ 	.short	0x00a8


	//----- nvinfo : EIATTR_MERCURY_ISA_VERSION
	.align		4
        /*0020*/ 	.byte	0x03, 0x5f
        /*0022*/ 	.short	0x0101


	//----- nvinfo : EIATTR_VRC_CTA_INIT_COUNT
	.align		4
        /*0024*/ 	.byte	0x02, 0x4a
	.zero		1
	.zero		1


	//----- nvinfo : EIATTR_EXIT_INSTR_OFFSETS
	.align		4
        /*0028*/ 	.byte	0x04, 0x1c
        /*002a*/ 	.short	(.L_136 - .L_135)


	//   ....[0]....
.L_135:
        /*002c*/ 	.word	0x00000010


	//----- nvinfo : EIATTR_MAX_THREADS
	.align		4
.L_136:
        /*0030*/ 	.byte	0x04, 0x05
        /*0032*/ 	.short	(.L_138 - .L_137)
.L_137:
        /*0034*/ 	.word	0x00000180
        /*0038*/ 	.word	0x00000001
        /*003c*/ 	.word	0x00000001


	//----- nvinfo : EIATTR_CBANK_PARAM_SIZE
	.align		4
.L_138:
        /*0040*/ 	.byte	0x03, 0x19
        /*0042*/ 	.short	0x0a00


	//----- nvinfo : EIATTR_PARAM_CBANK
	.align		4
        /*0044*/ 	.byte	0x04, 0x0a
        /*0046*/ 	.short	(.L_140 - .L_139)
	.align		4
.L_139:
        /*0048*/ 	.word	index@(.nv.constant0._ZN7cutlass13device_kernelIN5flash11enable_sm90INS1_16FlashAttnFwdSm90INS1_25CollectiveMainloopFwdSm90ILi2EN4cute5tupleIJNS5_1CILi1EEES8_S8_EEENS6_IJNS7_ILi128EEENS7_ILi96EEENS7_ILi192EEEEEELi128ENS_10bfloat16_tEfNS_4arch4Sm90ELb0ELb1ELb1ELb1ELb0ELb0ELb0ELb1ELb1ELb0ELb0ELb0EEENS1_21CollectiveEpilogueFwdINS6_IJSA_SA_SB_EEES9_SE_SG_Li256ELb1ELb0ELb0ELb0EEENS1_36VarlenDynamicPersistentTileSchedulerILi128ELi96ELi256ELi32ELb0ELb0ELb1ELb1ELb0ELb1EEEEEEEEEvNT_6ParamsE)
        /*004c*/ 	.short	0x0380
        /*004e*/ 	.short	0x0a00


	//----- nvinfo : EIATTR_SW_WAR
	.align		4
.L_140:
        /*0050*/ 	.byte	0x04, 0x36
        /*0052*/ 	.short	(.L_142 - .L_141)
.L_141:
        /*0054*/ 	.word	0x00000008
.L_142:


//--------------------- .nv.info._ZN7cutlass13device_kernelIN5flash11enable_sm90INS1_16FlashAttnFwdSm90INS1_25CollectiveMainloopFwdSm90ILi2EN4cute5tupleIJNS5_1CILi1EEES8_S8_EEENS6_IJNS7_ILi128EEENS7_ILi96EEENS7_ILi192EEEEEELi128ENS_10bfloat16_tEfNS_4arch4Sm90ELb0ELb1ELb1ELb1ELb0ELb1ELb0ELb1ELb1ELb0ELb0ELb0EEENS1_21CollectiveEpilogueFwdINS6_IJSA_SA_SB_EEES9_SE_SG_Li256ELb1ELb0ELb0ELb0EEENS1_36VarlenDynamicPersistentTileSchedulerILi128ELi96ELi256ELi32ELb0ELb0ELb1ELb1ELb0ELb1EEEEEEEEEvNT_6ParamsE --------------------------
	.section	.nv.info._ZN7cutlass13device_kernelIN5flash11enable_sm90INS1_16FlashAttnFwdSm90INS1_25CollectiveMainloopFwdSm90ILi2EN4cute5tupleIJNS5_1CILi1EEES8_S8_EEENS6_IJNS7_ILi128EEENS7_ILi96EEENS7_ILi192EEEEEELi128ENS_10bfloat16_tEfNS_4arch4Sm90ELb0ELb1ELb1ELb1ELb0ELb1ELb0ELb1ELb1ELb0ELb0ELb0EEENS1_21CollectiveEpilogueFwdINS6_IJSA_SA_SB_EEES9_SE_SG_Li256ELb1ELb0ELb0ELb0EEENS1_36VarlenDynamicPersistentTileSchedulerILi128ELi96ELi256ELi32ELb0ELb0ELb1ELb1ELb0ELb1EEEEEEEEEvNT_6ParamsE,"",@"SHT_CUDA_INFO"
	.sectionflags	@""
	.align	4


	//----- nvinfo : EIATTR_CUDA_API_VERSION
	.align		4
        /*0000*/ 	.byte	0x04, 0x37
        /*0002*/ 	.short	(.L_144 - .L_143)
.L_143:
        /*0004*/ 	.word	0x00000082


	//----- nvinfo : EIATTR_KPARAM_INFO
	.align		4
.L_144:
        /*0008*/ 	.byte	0x04, 0x17
        /*000a*/ 	.short	(.L_146 - .L_145)
.L_145:
        /*000c*/ 	.word	0x00000000
        /*0010*/ 	.short	0x0000
        /*0012*/ 	.short	0x0000
        /*0014*/ 	.byte	0x00, 0xf0, 0x01, 0x28


	//----- nvinfo : EIATTR_SPARSE_MMA_MASK
	.align		4
.L_146:
        /*0018*/ 	.byte	0x03, 0x50
        /*001a*/ 	.short	0x0000


	//----- nvinfo : EIATTR_MAXREG_COUNT
	.align		4
        /*001c*/ 	.byte	0x03, 0x1b
        /*001e*/ 	.short	0x00a8


	//----- nvinfo : EIATTR_MERCURY_ISA_VERSION
	.align		4
        /*0020*/ 	.byte	0x03, 0x5f
        /*0022*/ 	.short	0x0101


	//----- nvinfo : EIATTR_VRC_CTA_INIT_COUNT
	.align		4
        /*0024*/ 	.byte	0x02, 0x4a
	.zero		1
	.zero		1


	//----- nvinfo : EIATTR_EXIT_INSTR_OFFSETS
	.align		4
        /*0028*/ 	.byte	0x04, 0x1c
        /*002a*/ 	.short	(.L_148 - .L_147)


	//   ....[0]....
.L_147:
        /*002c*/ 	.word	0x00000010


	//----- nvinfo : EIATTR_MAX_THREADS
	.align		4
.L_148:
        /*0030*/ 	.byte	0x04, 0x05
        /*0032*/ 	.short	(.L_150 - .L_149)
.L_149:
        /*0034*/ 	.word	0x00000180
        /*0038*/ 	.word	0x00000001
        /*003c*/ 	.word	0x00000001


	//----- nvinfo : EIATTR_CBANK_PARAM_SIZE
	.align		4
.L_150:
        /*0040*/ 	.byte	0x03, 0x19
        /*0042*/ 	.short	0x0a00


	//----- nvinfo : EIATTR_PARAM_CBANK
	.align		4
        /*0044*/ 	.byte	0x04, 0x0a
        /*0046*/ 	.short	(.L_152 - .L_151)
	.align		4
.L_151:
        /*0048*/ 	.word	index@(.nv.constant0._ZN7cutlass13device_kernelIN5flash11enable_sm90INS1_16FlashAttnFwdSm90INS1_25CollectiveMainloopFwdSm90ILi2EN4cute5tupleIJNS5_1CILi1EEES8_S8_EEENS6_IJNS7_ILi128EEENS7_ILi96EEENS7_ILi192EEEEEELi128ENS_10bfloat16_tEfNS_4arch4Sm90ELb0ELb1ELb1ELb1ELb0ELb1ELb0ELb1ELb1ELb0ELb0ELb0EEENS1_21CollectiveEpilogueFwdINS6_IJSA_SA_SB_EEES9_SE_SG_Li256ELb1ELb0ELb0ELb0EEENS1_36VarlenDynamicPersistentTileSchedulerILi128ELi96ELi256ELi32ELb0ELb0ELb1ELb1ELb0ELb1EEEEEEEEEvNT_6ParamsE)
        /*004c*/ 	.short	0x0380
        /*004e*/ 	.short	0x0a00


	//----- nvinfo : EIATTR_SW_WAR
	.align		4
.L_152:
        /*0050*/ 	.byte	0x04, 0x36
        /*0052*/ 	.short	(.L_154 - .L_153)
.L_153:
        /*0054*/ 	.word	0x00000008
.L_154:


//--------------------- .nv.info._ZN7cutlass13device_kernelIN5flash11enable_sm90INS1_16FlashAttnFwdSm90INS1_25CollectiveMainloopFwdSm90ILi2EN4cute5tupleIJNS5_1CILi1EEES8_S8_EEENS6_IJNS7_ILi128EEESA_NS7_ILi192EEEEEELi128ENS_10bfloat16_tEfNS_4arch4Sm90ELb1ELb0ELb1ELb0ELb0ELb0ELb0ELb1ELb1ELb0ELb0ELb0EEENS1_21CollectiveEpilogueFwdINS6_IJSA_SA_SA_EEES9_SD_SF_Li256ELb0ELb0ELb0ELb0EEENS1_30DynamicPersistentTileSchedulerILi256ELi32ELb0ELb0ELb1EEEEEEEEEvNT_6ParamsE --------------------------
	.section	.nv.info._ZN7cutlass13device_kernelIN5flash11enable_sm90INS1_16FlashAttnFwdSm90INS1_25CollectiveMainloopFwdSm90ILi2EN4cute5tupleIJNS5_1CILi1EEES8_S8_EEENS6_IJNS7_ILi128EEESA_NS7_ILi192EEEEEELi128ENS_10bfloat16_tEfNS_4arch4Sm90ELb1ELb0ELb1ELb0ELb0ELb0ELb0ELb1ELb1ELb0ELb0ELb0EEENS1_21CollectiveEpilogueFwdINS6_IJSA_SA_SA_EEES9_SD_SF_Li256ELb0ELb0ELb0ELb0EEENS1_30DynamicPersistentTileSchedulerILi256ELi32ELb0ELb0ELb1EEEEEEEEEvNT_6ParamsE,"",@"SHT_CUDA_INFO"
	.sectionflags	@""
	.align	4


	//----- nvinfo : EIATTR_CUDA_API_VERSION
	.align		4
        /*0000*/ 	.byte	0x04, 0x37
        /*0002*/ 	.short	(.L_156 - .L_155)
.L_155:
        /*0004*/ 	.word	0x00000082


	//----- nvinfo : EIATTR_KPARAM_INFO
	.align		4
.L_156:
        /*0008*/ 	.byte	0x04, 0x17
        /*000a*/ 	.short	(.L_158 - .L_157)
.L_157:
        /*000c*/ 	.word	0x00000000
        /*0010*/ 	.short	0x0000
        /*0012*/ 	.short	0x0000
        /*0014*/ 	.byte	0x00, 0xf0, 0x01, 0x2e


	//----- nvinfo : EIATTR_SPARSE_MMA_MASK
	.align		4
.L_158:
        /*0018*/ 	.byte	0x03, 0x50
        /*001a*/ 	.short	0x0000


	//----- nvinfo : EIATTR_MAXREG_COUNT
	.align		4
        /*001c*/ 	.byte	0x03, 0x1b
        /*001e*/ 	.short	0x00a8


	//----- nvinfo : EIATTR_MERCURY_ISA_VERSION
	.align		4
        /*0020*/ 	.byte	0x03, 0x5f
        /*0022*/ 	.short	0x0101


	//----- nvinfo : EIATTR_VRC_CTA_INIT_COUNT
	.align		4
        /*0024*/ 	.byte	0x02, 0x4a
	.zero		1
	.zero		1


	//----- nvinfo : EIATTR_EXIT_INSTR_OFFSETS
	.align		4
        /*0028*/ 	.byte	0x04, 0x1c
        /*002a*/ 	.short	(.L_160 - .L_159)


	//   ....[0]....
.L_159:
        /*002c*/ 	.word	0x00000010


	//----- nvinfo : EIATTR_MAX_THREADS
	.align		4
.L_160:
        /*0030*/ 	.byte	0x04, 0x05
        /*0032*/ 	.short	(.L_162 - .L_161)
.L_161:
        /*0034*/ 	.word	0x00000180
        /*0038*/ 	.word	0x00000001
        /*003c*/ 	.word	0x00000001


	//----- nvinfo : EIATTR_CBANK_PARAM_SIZE
	.align		4
.L_162:
        /*0040*/ 	.byte	0x03, 0x19
        /*0042*/ 	.short	0x0b80


	//----- nvinfo : EIATTR_PARAM_CBANK
	.align		4
        /*0044*/ 	.byte	0x04, 0x0a
        /*0046*/ 	.short	(.L_164 - .L_163)
	.align		4
.L_163:
        /*0048*/ 	.word	index@(.nv.constant0._ZN7cutlass13device_kernelIN5flash11enable_sm90INS1_16FlashAttnFwdSm90INS1_25CollectiveMainloopFwdSm90ILi2EN4cute5tupleIJNS5_1CILi1EEES8_S8_EEENS6_IJNS7_ILi128EEESA_NS7_ILi192EEEEEELi128ENS_10bfloat16_tEfNS_4arch4Sm90ELb1ELb0ELb1ELb0ELb0ELb0ELb0ELb1ELb1ELb0ELb0ELb0EEENS1_21CollectiveEpilogueFwdINS6_IJSA_SA_SA_EEES9_SD_SF_Li256ELb0ELb0ELb0ELb0EEENS1_30DynamicPersistentTileSchedulerILi256ELi32ELb0ELb0ELb1EEEEEEEEEvNT_6ParamsE)
        /*004c*/ 	.short	0x0380
        /*004e*/ 	.short	0x0b80


	//----- nvinfo : EIATTR_SW_WAR
	.align		4
.L_164:
        /*0050*/ 	.byte	0x04, 0x36
        /*0052*/ 	.short	(.L_166 - .L_165)
.L_165:
        /*0054*/ 	.word	0x00000008
.L_166:


//--------------------- .nv.info._ZN7cutlass13device_kernelIN5flash11enable_sm90INS1_16FlashAttnFwdSm90INS1_25CollectiveMainloopFwdSm90ILi2EN4cute5tupleIJNS5_1CILi1EEES8_S8_EEENS6_IJNS7_ILi128EEESA_NS7_ILi192EEEEEELi128ENS_10bfloat16_tEfNS_4arch4Sm90ELb1ELb0ELb1ELb1ELb0ELb0ELb0ELb1ELb1ELb0ELb0ELb0EEENS1_21CollectiveEpilogueFwdINS6_IJSA_SA_SA_EEES9_SD_SF_Li256ELb1ELb0ELb0ELb0EEENS1_36VarlenDynamicPersistentTileSchedulerILi128ELi128ELi256ELi32ELb0ELb0ELb1ELb1ELb1ELb1EEEEEEEEEvNT_6ParamsE --------------------------
	.section	.nv.info._ZN7cutlass13device_kernelIN5flash11enable_sm90INS1_16FlashAttnFwdSm90INS1_25CollectiveMainloopFwdSm90ILi2EN4cute5tupleIJNS5_1CILi1EEES8_S8_EEENS6_IJNS7_ILi128EEESA_NS7_ILi192EEEEEELi128ENS_10bfloat16_tEfNS_4arch4Sm90ELb1ELb0ELb1ELb1ELb0ELb0ELb0ELb1ELb1ELb0ELb0ELb0EEENS1_21CollectiveEpilogueFwdINS6_IJSA_SA_SA_EEES9_SD_SF_Li256ELb1ELb0ELb0ELb0EEENS1_36VarlenDynamicPersistentTileSchedulerILi128ELi128ELi256ELi32ELb0ELb0ELb1ELb1ELb1ELb1EEEEEEEEEvNT_6ParamsE,"",@"SHT_CUDA_INFO"
	.sectionflags	@""
	.align	4


	//----- nvinfo : EIATTR_CUDA_API_VERSION
	.align		4
        /*0000*/ 	.byte	0x04, 0x37
        /*0002*/ 	.short	(.L_168 - .L_167)
.L_167:
        /*0004*/ 	.word	0x00000082


	//----- nvinfo : EIATTR_KPARAM_INFO
	.align		4
.L_168:
        /*0008*/ 	.byte	0x04, 0x17
        /*000a*/ 	.short	(.L_170 - .L_169)
.L_169:
        /*000c*/ 	.word	0x00000000
        /*0010*/ 	.short	0x0000
        /*0012*/ 	.short	0x0000
        /*0014*/ 	.byte	0x00, 0xf0, 0x01, 0x28


	//----- nvinfo : EIATTR_SPARSE_MMA_MASK
	.align		4
.L_170:
        /*0018*/ 	.byte	0x03, 0x50
        /*001a*/ 	.short	0x0000


	//----- nvinfo : EIATTR_MAXREG_COUNT
	.align		4
        /*001c*/ 	.byte	0x03, 0x1b
        /*001e*/ 	.short	0x00a8


	//----- nvinfo : EIATTR_MERCURY_ISA_VERSION
	.align		4
        /*0020*/ 	.byte	0x03, 0x5f
        /*0022*/ 	.short	0x0101


	//----- nvinfo : EIATTR_VRC_CTA_INIT_COUNT
	.align		4
        /*0024*/ 	.byte	0x02, 0x4a
	.zero		1
	.zero		1


	//----- nvinfo : EIATTR_EXIT_INSTR_OFFSETS
	.align		4
        /*0028*/ 	.byte	0x04, 0x1c
        /*002a*/ 	.short	(.L_172 - .L_171)


	//   ....[0]....
.L_171:
        /*002c*/ 	.word	0x00000010


	//----- nvinfo : EIATTR_MAX_THREADS
	.align		4
.L_172:
        /*0030*/ 	.byte	0x04, 0x05
        /*0032*/ 	.short	(.L_174 - .L_173)
.L_173:
        /*0034*/ 	.word	0x00000180
        /*0038*/ 	.word	0x00000001
        /*003c*/ 	.word	0x00000001


	//----- nvinfo : EIATTR_CBANK_PARAM_SIZE
	.align		4
.L_174:
        /*0040*/ 	.byte	0x03, 0x19
        /*0042*/ 	.short	0x0a00


	//----- nvinfo : EIATTR_PARAM_CBANK
	.align		4
        /*0044*/ 	.byte	0x04, 0x0a
        /*0046*/ 	.short	(.L_176 - .L_175)
	.align		4
.L_175:
        /*0048*/ 	.word	index@(.nv.constant0._ZN7cutlass13device_kernelIN5flash11enable_sm90INS1_16FlashAttnFwdSm90INS1_25CollectiveMainloopFwdSm90ILi2EN4cute5tupleIJNS5_1CILi1EEES8_S8_EEENS6_IJNS7_ILi128EEESA_NS7_ILi192EEEEEELi128ENS_10bfloat16_tEfNS_4arch4Sm90ELb1ELb0ELb1ELb1ELb0ELb0ELb0ELb1ELb1ELb0ELb0ELb0EEENS1_21CollectiveEpilogueFwdINS6_IJSA_SA_SA_EEES9_SD_SF_Li256ELb1ELb0ELb0ELb0EEENS1_36VarlenDynamicPersistentTileSchedulerILi128ELi128ELi256ELi32ELb0ELb0ELb1ELb1ELb1ELb1EEEEEEEEEvNT_6ParamsE)
        /*004c*/ 	.short	0x0380
        /*004e*/ 	.short	0x0a00


	//----- nvinfo : EIATTR_SW_WAR
	.align		4
.L_176:
        /*0050*/ 	.byte	0x04, 0x36
        /*0052*/ 	.short	(.L_178 - .L_177)
.L_177:
        /*0054*/ 	.word	0x00000008
.L_178:


//--------------------- .nv.info._ZN7cutlass13device_kernelIN5flash11enable_sm90INS1_16FlashAttnFwdSm90INS1_25CollectiveMainloopFwdSm90ILi2EN4cute5tupleIJNS5_1CILi1EEES8_S8_EEENS6_IJNS7_ILi128EEESA_NS7_ILi192EEEEEELi128ENS_10bfloat16_tEfNS_4arch4Sm90ELb1ELb0ELb1ELb1ELb0ELb1ELb0ELb1ELb1ELb0ELb0ELb0EEENS1_21CollectiveEpilogueFwdINS6_IJSA_SA_SA_EEES9_SD_SF_Li256ELb1ELb0ELb0ELb0EEENS1_36VarlenDynamicPersistentTileSchedulerILi128ELi128ELi256ELi32ELb0ELb0ELb1ELb1ELb1ELb1EEEEEEEEEvNT_6ParamsE --------------------------
	.section	.nv.info._ZN7cutlass13device_kernelIN5flash11enable_sm90INS1_16FlashAttnFwdSm90INS1_25CollectiveMainloopFwdSm90ILi2EN4cute5tupleIJNS5_1CILi1EEES8_S8_EEENS6_IJNS7_ILi128EEESA_NS7_ILi192EEEEEELi128ENS_10bfloat16_tEfNS_4arch4Sm90ELb1ELb0ELb1ELb1ELb0ELb1ELb0ELb1ELb1ELb0ELb0ELb0EEENS1_21CollectiveEpilogueFwdINS6_IJSA_SA_SA_EEES9_SD_SF_Li256ELb1ELb0ELb0ELb0EEENS1_36VarlenDynamicPersistentTileSchedulerILi128ELi128ELi256ELi32ELb0ELb0ELb1ELb1ELb1ELb1EEEEEEEEEvNT_6ParamsE,"",@"SHT_CUDA_INFO"
	.sectionflags	@""
	.align	4


	//----- nvinfo : EIATTR_CUDA_API_VERSION
	.align		4
        /*0000*/ 	.byte	0x04, 0x37
        /*0002*/ 	.short	(.L_180 - .L_179)
.L_179:
        /*0004*/ 	.word	0x00000082


	//----- nvinfo : EIATTR_KPARAM_INFO
	.align		4
.L_180:
        /*0008*/ 	.byte	0x04, 0x17
        /*000a*/ 	.short	(.L_182 - .L_181)
.L_181:
        /*000c*/ 	.word	0x00000000
        /*0010*/ 	.short	0x0000
        /*0012*/ 	.short	0x0000
        /*0014*/ 	.byte	0x00, 0xf0, 0x01, 0x28


	//----- nvinfo : EIATTR_SPARSE_MMA_MASK
	.align		4
.L_182:
        /*0018*/ 	.byte	0x03, 0x50
        /*001a*/ 	.short	0x0000


	//----- nvinfo : EIATTR_MAXREG_COUNT
	.align		4
        /*001c*/ 	.byte	0x03, 0x1b
        /*001e*/ 	.short	0x00a8


	//----- nvinfo : EIATTR_MERCURY_ISA_VERSION
	.align		4
        /*0020*/ 	.byte	0x03, 0x5f
        /*0022*/ 	.short	0x0101


	//----- nvinfo : EIATTR_VRC_CTA_INIT_COUNT
	.align		4
        /*0024*/ 	.byte	0x02, 0x4a
	.zero		1
	.zero		1


	//----- nvinfo : EIATTR_EXIT_INSTR_OFFSETS
	.align		4
        /*0028*/ 	.byte	0x04, 0x1c
        /*002a*/ 	.short	(.L_184 - .L_183)


	//   ....[0]....
.L_183:
        /*002c*/ 	.word	0x00000010


	//----- nvinfo : EIATTR_MAX_THREADS
	.align		4
.L_184:
        /*0030*/ 	.byte	0x04, 0x05
        /*0032*/ 	.short	(.L_186 - .L_185)
.L_185:
        /*0034*/ 	.word	0x00000180
        /*0038*/ 	.word	0x00000001
        /*003c*/ 	.word	0x00000001


	//----- nvinfo : EIATTR_CBANK_PARAM_SIZE
	.align		4
.L_186:
        /*0040*/ 	.byte	0x03, 0x19
        /*0042*/ 	.short	0x0a00


	//----- nvinfo : EIATTR_PARAM_CBANK
	.align		4
        /*0044*/ 	.byte	0x04, 0x0a
        /*0046*/ 	.short	(.L_188 - .L_187)
	.align		4
.L_187:
        /*0048*/ 	.word	index@(.nv.constant0._ZN7cutlass13device_kernelIN5flash11enable_sm90INS1_16FlashAttnFwdSm90INS1_25CollectiveMainloopFwdSm90ILi2EN4cute5tupleIJNS5_1CILi1EEES8_S8_EEENS6_IJNS7_ILi128EEESA_NS7_ILi192EEEEEELi128ENS_10bfloat16_tEfNS_4arch4Sm90ELb1ELb0ELb1ELb1ELb0ELb1ELb0ELb1ELb1ELb0ELb0ELb0EEENS1_21CollectiveEpilogueFwdINS6_IJSA_SA_SA_EEES9_SD_SF_Li256ELb1ELb0ELb0ELb0EEENS1_36VarlenDynamicPersistentTileSchedulerILi128ELi128ELi256ELi32ELb0ELb0ELb1ELb1ELb1ELb1EEEEEEEEEvNT_6ParamsE)
        /*004c*/ 	.short	0x0380
        /*004e*/ 	.short	0x0a00


	//----- nvinfo : EIATTR_SW_WAR
	.align		4
.L_188:
        /*0050*/ 	.byte	0x04, 0x36
        /*0052*/ 	.short	(.L_190 - .L_189)
.L_189:
        /*0054*/ 	.word	0x00000008
.L_190:


//--------------------- .nv.callgraph             --------------------------
	.section	.nv.callgraph,"",@"SHT_CUDA_CALLGRAPH"
	.align	4
	.sectionentsize	8
	.align		4
        /*0000*/ 	.word	0x00000000
	.align		4
        /*0004*/ 	.word	0xffffffff
	.align		4
        /*0008*/ 	.word	0x00000000
	.align		4
        /*000c*/ 	.word	0xfffffffe
	.align		4
        /*0010*/ 	.word	0x00000000
	.align		4
        /*0014*/ 	.word	0xfffffffd
	.align		4
        /*0018*/ 	.word	0x00000000
	.align		4
        /*001c*/ 	.word	0xfffffffc


//--------------------- .nv.constant4             --------------------------
	.section	.nv.constant4,"a",@progbits
	.align	8
	.align		8
.nv.constant4:
        /*0000*/ 	.dword	_ZN78_INTERNAL_a2d7799c_42_flash_fwd_hdim192_128_bf16_softcap_sm90_cu_f3e6f9ee_31184cuda3std3__45__cpo5beginE
	.align		8
        /*0008*/ 	.dword	_ZN78_INTERNAL_a2d7799c_42_flash_fwd_hdim192_128_bf16_softcap_sm90_cu_f3e6f9ee_31184cuda3std3__45__cpo3endE
	.align		8
        /*0010*/ 	.dword	_ZN78_INTERNAL_a2d7799c_42_flash_fwd_hdim192_128_bf16_softcap_sm90_cu_f3e6f9ee_31184cuda3std3__45__cpo6cbeginE
	.align		8
        /*0018*/ 	.dword	_ZN78_INTERNAL_a2d7799c_42_flash_fwd_hdim192_128_bf16_softcap_sm90_cu_f3e6f9ee_31184cuda3std3__45__cpo4cendE
	.align		8
        /*0020*/ 	.dword	_ZN78_INTERNAL_a2d7799c_42_flash_fwd_hdim192_128_bf16_softcap_sm90_cu_f3e6f9ee_31184cuda3std3__480_GLOBAL__N__a2d7799c_42_flash_fwd_hdim192_128_bf16_softcap_sm90_cu_f3e6f9ee_31186ignoreE
	.align		8
        /*0028*/ 	.dword	_ZN78_INTERNAL_a2d7799c_42_flash_fwd_hdim192_128_bf16_softcap_sm90_cu_f3e6f9ee_31184cuda3std3__419piecewise_constructE
	.align		8
        /*0030*/ 	.dword	_ZN78_INTERNAL_a2d7799c_42_flash_fwd_hdim192_128_bf16_softcap_sm90_cu_f3e6f9ee_31184cuda3std3__48in_placeE
	.align		8
        /*0038*/ 	.dword	_ZN78_INTERNAL_a2d7799c_42_flash_fwd_hdim192_128_bf16_softcap_sm90_cu_f3e6f9ee_31184cuda3std6ranges3__45__cpo4swapE
	.align		8
        /*0040*/ 	.dword	_ZN78_INTERNAL_a2d7799c_42_flash_fwd_hdim192_128_bf16_softcap_sm90_cu_f3e6f9ee_31184cuda3std6ranges3__45__cpo9iter_moveE
	.align		8
        /*0048*/ 	.dword	_ZN78_INTERNAL_a2d7799c_42_flash_fwd_hdim192_128_bf16_softcap_sm90_cu_f3e6f9ee_31184cute7productE
	.align		8
        /*0050*/ 	.dword	_ZN78_INTERNAL_a2d7799c_42_flash_fwd_hdim192_128_bf16_softcap_sm90_cu_f3e6f9ee_31184cute1_E


//--------------------- .text._ZN7cutlass13device_kernelIN5flash11enable_sm90INS1_16FlashAttnFwdSm90INS1_25CollectiveMainloopFwdSm90ILi2EN4cute5tupleIJNS5_1CILi1EEES8_S8_EEENS6_IJNS7_ILi128EEESA_NS7_ILi192EEEEEELi128ENS_10bfloat16_tEfNS_4arch4Sm90ELb0ELb0ELb1ELb0ELb0ELb0ELb0ELb1ELb1ELb0ELb0ELb0EEENS1_21CollectiveEpilogueFwdINS6_IJSA_SA_SA_EEES9_SD_SF_Li256ELb0ELb0ELb0ELb0EEENS1_29StaticPersistentTileSchedulerILb0EEEEEEEEEvNT_6ParamsE --------------------------
	.section	.text._ZN7cutlass13device_kernelIN5flash11enable_sm90INS1_16FlashAttnFwdSm90INS1_25CollectiveMainloopFwdSm90ILi2EN4cute5tupleIJNS5_1CILi1EEES8_S8_EEENS6_IJNS7_ILi128EEESA_NS7_ILi192EEEEEELi128ENS_10bfloat16_tEfNS_4arch4Sm90ELb0ELb0ELb1ELb0ELb0ELb0ELb0ELb1ELb1ELb0ELb0ELb0EEENS1_21CollectiveEpilogueFwdINS6_IJSA_SA_SA_EEES9_SD_SF_Li256ELb0ELb0ELb0ELb0EEENS1_29StaticPersistentTileSchedulerILb0EEEEEEEEEvNT_6ParamsE,"ax",@progbits
	.align	128
.text._ZN7cutlass13device_kernelIN5flash11enable_sm90INS1_16FlashAttnFwdSm90INS1_25CollectiveMainloopFwdSm90ILi2EN4cute5tupleIJNS5_1CILi1EEES8_S8_EEENS6_IJNS7_ILi128EEESA_NS7_ILi192EEEEEELi128ENS_10bfloat16_tEfNS_4arch4Sm90ELb0ELb0ELb1ELb0ELb0ELb0ELb0ELb1ELb1ELb0ELb0ELb0EEENS1_21CollectiveEpilogueFwdINS6_IJSA_SA_SA_EEES9_SD_SF_Li256ELb0ELb0ELb0ELb0EEENS1_29StaticPersistentTileSchedulerILb0EEEEEEEEEvNT_6ParamsE:
        .type           _ZN7cutlass13device_kernelIN5flash11enable_sm90INS1_16FlashAttnFwdSm90INS1_25CollectiveMainloopFwdSm90ILi2EN4cute5tupleIJNS5_1CILi1EEES8_S8_EEENS6_IJNS7_ILi128EEESA_NS7_ILi192EEEEEELi128ENS_10bfloat16_tEfNS_4arch4Sm90ELb0ELb0ELb1ELb0ELb0ELb0ELb0ELb1ELb1ELb0ELb0ELb0EEENS1_21CollectiveEpilogueFwdINS6_IJSA_SA_SA_EEES9_SD_SF_Li256ELb0ELb0ELb0ELb0EEENS1_29StaticPersistentTileSchedulerILb0EEEEEEEEEvNT_6ParamsE,@function
        .size           _ZN7cutlass13device_kernelIN5flash11enable_sm90INS1_16FlashAttnFwdSm90INS1_25CollectiveMainloopFwdSm90ILi2EN4cute5tupleIJNS5_1CILi1EEES8_S8_EEENS6_IJNS7_ILi128EEESA_NS7_ILi192EEEEEELi128ENS_10bfloat16_tEfNS_4arch4Sm90ELb0ELb0ELb1ELb0ELb0ELb0ELb0ELb1ELb1ELb0ELb0ELb0EEENS1_21CollectiveEpilogueFwdINS6_IJSA_SA_SA_EEES9_SD_SF_Li256ELb0ELb0ELb0ELb0EEENS1_29StaticPersistentTileSchedulerILb0EEEEEEEEEvNT_6ParamsE,(.L_x_10 - _ZN7cutlass13device_kernelIN5flash11enable_sm90INS1_16FlashAttnFwdSm90INS1_25CollectiveMainloopFwdSm90ILi2EN4cute5tupleIJNS5_1CILi1EEES8_S8_EEENS6_IJNS7_ILi128EEESA_NS7_ILi192EEEEEELi128ENS_10bfloat16_tEfNS_4arch4Sm90ELb0ELb0ELb1ELb0ELb0ELb0ELb0ELb1ELb1ELb0ELb0ELb0EEENS1_21CollectiveEpilogueFwdINS6_IJSA_SA_SA_EEES9_SD_SF_Li256ELb0ELb0ELb0ELb0EEENS1_29StaticPersistentTileSchedulerILb0EEEEEEEEEvNT_6ParamsE)
        .other          _ZN7cutlass13device_kernelIN5flash11enable_sm90INS1_16FlashAttnFwdSm90INS1_25CollectiveMainloopFwdSm90ILi2EN4cute5tupleIJNS5_1CILi1EEES8_S8_EEENS6_IJNS7_ILi128EEESA_NS7_ILi192EEEEEELi128ENS_10bfloat16_tEfNS_4arch4Sm90ELb0ELb0ELb1ELb0ELb0ELb0ELb0ELb1ELb1ELb0ELb0ELb0EEENS1_21CollectiveEpilogueFwdINS6_IJSA_SA_SA_EEES9_SD_SF_Li256ELb0ELb0ELb0ELb0EEENS1_29StaticPersistentTileSchedulerILb0EEEEEEEEEvNT_6ParamsE,@"STO_CUDA_ENTRY STV_DEFAULT"
_ZN7cutlass13device_kernelIN5flash11enable_sm90INS1_16FlashAttnFwdSm90INS1_25CollectiveMainloopFwdSm90ILi2EN4cute5tupleIJNS5_1CILi1EEES8_S8_EEENS6_IJNS7_ILi128EEESA_NS7_ILi192EEEEEELi128ENS_10bfloat16_tEfNS_4arch4Sm90ELb0ELb0ELb1ELb0ELb0ELb0ELb0ELb1ELb1ELb0ELb0ELb0EEENS1_21CollectiveEpilogueFwdINS6_IJSA_SA_SA_EEES9_SD_SF_Li256ELb0ELb0ELb0ELb0EEENS1_29StaticPersistentTileSchedulerILb0EEEEEEEEEvNT_6ParamsE:
[----:B------:R-:W-:Y:S01]  /*0000*/  LDC R1, c[0x0][0x37c] ;  /* 0x0000df00ff017b82 */ /* 0x000fe20000000800 */
[----:B------:R-:W-:Y:S05]  /*0010*/  EXIT ;  /* 0x000000000000794d */ /* 0x000fea0003800000 */
.L_x_0:
[----:B------:R-:W-:-:S00]  /*0020*/  BRA `(.L_x_0) ;  /* 0xfffffffc00fc7947 */ /* 0x000fc0000383ffff */
[----:B------:R-:W-:-:S00]  /*0030*/  NOP ;  /* 0x0000000000007918 */ /* 0x000fc00000000000 */
        /* <DEDUP_REMOVED lines=12> */
.L_x_10:


//--------------------- .text._ZN7cutlass13device_kernelIN5flash11enable_sm90INS1_16FlashAttnFwdSm90INS1_25CollectiveMainloopFwdSm90ILi2EN4cute5tupleIJNS5_1CILi2EEENS7_ILi1EEES9_EEENS6_IJNS7_ILi128EEESB_NS7_ILi192EEEEEELi128ENS_10bfloat16_tEfNS_4arch4Sm90ELb0ELb0ELb1ELb0ELb0ELb0ELb0ELb1ELb1ELb0ELb0ELb0EEENS1_21CollectiveEpilogueFwdINS6_IJSB_SB_SB_EEESA_SE_SG_Li256ELb0ELb0ELb0ELb0EEENS1_29StaticPersistentTileSchedulerILb0EEEEEEEEEvNT_6ParamsE --------------------------
	.section	.text._ZN7cutlass13device_kernelIN5flash11enable_sm90INS1_16FlashAttnFwdSm90INS1_25CollectiveMainloopFwdSm90ILi2EN4cute5tupleIJNS5_1CILi2EEENS7_ILi1EEES9_EEENS6_IJNS7_ILi128EEESB_NS7_ILi192EEEEEELi128ENS_10bfloat16_tEfNS_4arch4Sm90ELb0ELb0ELb1ELb0ELb0ELb0ELb0ELb1ELb1ELb0ELb0ELb0EEENS1_21CollectiveEpilogueFwdINS6_IJSB_SB_SB_EEESA_SE_SG_Li256ELb0ELb0ELb0ELb0EEENS1_29StaticPersistentTileSchedulerILb0EEEEEEEEEvNT_6ParamsE,"ax",@progbits
	.align	128
.text._ZN7cutlass13device_kernelIN5flash11enable_sm90INS1_16FlashAttnFwdSm90INS1_25CollectiveMainloopFwdSm90ILi2EN4cute5tupleIJNS5_1CILi2EEENS7_ILi1EEES9_EEENS6_IJNS7_ILi128EEESB_NS7_ILi192EEEEEELi128ENS_10bfloat16_tEfNS_4arch4Sm90ELb0ELb0ELb1ELb0ELb0ELb0ELb0ELb1ELb1ELb0ELb0ELb0EEENS1_21CollectiveEpilogueFwdINS6_IJSB_SB_SB_EEESA_SE_SG_Li256ELb0ELb0ELb0ELb0EEENS1_29StaticPersistentTileSchedulerILb0EEEEEEEEEvNT_6ParamsE:
        .type           _ZN7cutlass13device_kernelIN5flash11enable_sm90INS1_16FlashAttnFwdSm90INS1_25CollectiveMainloopFwdSm90ILi2EN4cute5tupleIJNS5_1CILi2EEENS7_ILi1EEES9_EEENS6_IJNS7_ILi128EEESB_NS7_ILi192EEEEEELi128ENS_10bfloat16_tEfNS_4arch4Sm90ELb0ELb0ELb1ELb0ELb0ELb0ELb0ELb1ELb1ELb0ELb0ELb0EEENS1_21CollectiveEpilogueFwdINS6_IJSB_SB_SB_EEESA_SE_SG_Li256ELb0ELb0ELb0ELb0EEENS1_29StaticPersistentTileSchedulerILb0EEEEEEEEEvNT_6ParamsE,@function
        .size           _ZN7cutlass13device_kernelIN5flash11enable_sm90INS1_16FlashAttnFwdSm90INS1_25CollectiveMainloopFwdSm90ILi2EN4cute5tupleIJNS5_1CILi2EEENS7_ILi1EEES9_EEENS6_IJNS7_ILi128EEESB_NS7_ILi192EEEEEELi128ENS_10bfloat16_tEfNS_4arch4Sm90ELb0ELb0ELb1ELb0ELb0ELb0ELb0ELb1ELb1ELb0ELb0ELb0EEENS1_21CollectiveEpilogueFwdINS6_IJSB_SB_SB_EEESA_SE_SG_Li256ELb0ELb0ELb0ELb0EEENS1_29StaticPersistentTileSchedulerILb0EEEEEEEEEvNT_6ParamsE,(.L_x_11 - _ZN7cutlass13device_kernelIN5flash11enable_sm90INS1_16FlashAttnFwdSm90INS1_25CollectiveMainloopFwdSm90ILi2EN4cute5tupleIJNS5_1CILi2EEENS7_ILi1EEES9_EEENS6_IJNS7_ILi128EEESB_NS7_ILi192EEEEEELi128ENS_10bfloat16_tEfNS_4arch4Sm90ELb0ELb0ELb1ELb0ELb0ELb0ELb0ELb1ELb1ELb0ELb0ELb0EEENS1_21CollectiveEpilogueFwdINS6_IJSB_SB_SB_EEESA_SE_SG_Li256ELb0ELb0ELb0ELb0EEENS1_29StaticPersistentTileSchedulerILb0EEEEEEEEEvNT_6ParamsE)
        .other          _ZN7cutlass13device_kernelIN5flash11enable_sm90INS1_16FlashAttnFwdSm90INS1_25CollectiveMainloopFwdSm90ILi2EN4cute5tupleIJNS5_1CILi2EEENS7_ILi1EEES9_EEENS6_IJNS7_ILi128EEESB_NS7_ILi192EEEEEELi128ENS_10bfloat16_tEfNS_4arch4Sm90ELb0ELb0ELb1ELb0ELb0ELb0ELb0ELb1ELb1ELb0ELb0ELb0EEENS1_21CollectiveEpilogueFwdINS6_IJSB_SB_SB_EEESA_SE_SG_Li256ELb0ELb0ELb0ELb0EEENS1_29StaticPersistentTileSchedulerILb0EEEEEEEEEvNT_6ParamsE,@"STO_CUDA_ENTRY STV_DEFAULT"
_ZN7cutlass13device_kernelIN5flash11enable_sm90INS1_16FlashAttnFwdSm90INS1_25CollectiveMainloopFwdSm90ILi2EN4cute5tupleIJNS5_1CILi2EEENS7_ILi1EEES9_EEENS6_IJNS7_ILi128EEESB_NS7_ILi192EEEEEELi128ENS_10bfloat16_tEfNS_4arch4Sm90ELb0ELb0ELb1ELb0ELb0ELb0ELb0ELb1ELb1ELb0ELb0ELb0EEENS1_21CollectiveEpilogueFwdINS6_IJSB_SB_SB_EEESA_SE_SG_Li256ELb0ELb0ELb0ELb0EEENS1_29StaticPersistentTileSchedulerILb0EEEEEEEEEvNT_6ParamsE:
[----:B------:R-:W-:Y:S01]  /*0000*/  LDC R1, c[0x0][0x37c] ;  /* 0x0000df00ff017b82 */ /* 0x000fe20000000800 */
[----:B------:R-:W-:Y:S05]  /*0010*/  EXIT ;  /* 0x000000000000794d */ /* 0x000fea0003800000 */
.L_x_1:
        /* <DEDUP_REMOVED lines=14> */
.L_x_11:


//--------------------- .text._ZN7cutlass13device_kernelIN5flash11enable_sm90INS1_16FlashAttnFwdSm90INS1_25CollectiveMainloopFwdSm90ILi2EN4cute5tupleIJNS5_1CILi1EEES8_S8_EEENS6_IJNS7_ILi128EEESA_NS7_ILi192EEEEEELi128ENS_10bfloat16_tEfNS_4arch4Sm90ELb0ELb0ELb1ELb1ELb0ELb0ELb0ELb1ELb1ELb0ELb0ELb0EEENS1_21CollectiveEpilogueFwdINS6_IJSA_SA_SA_EEES9_SD_SF_Li256ELb1ELb0ELb0ELb0EEENS1_36VarlenDynamicPersistentTileSchedulerILi128ELi128ELi256ELi32ELb0ELb0ELb1ELb0ELb1ELb1EEEEEEEEEvNT_6ParamsE --------------------------
	.section	.text._ZN7cutlass13device_kernelIN5flash11enable_sm90INS1_16FlashAttnFwdSm90INS1_25CollectiveMainloopFwdSm90ILi2EN4cute5tupleIJNS5_1CILi1EEES8_S8_EEENS6_IJNS7_ILi128EEESA_NS7_ILi192EEEEEELi128ENS_10bfloat16_tEfNS_4arch4Sm90ELb0ELb0ELb1ELb1ELb0ELb0ELb0ELb1ELb1ELb0ELb0ELb0EEENS1_21CollectiveEpilogueFwdINS6_IJSA_SA_SA_EEES9_SD_SF_Li256ELb1ELb0ELb0ELb0EEENS1_36VarlenDynamicPersistentTileSchedulerILi128ELi128ELi256ELi32ELb0ELb0ELb1ELb0ELb1ELb1EEEEEEEEEvNT_6ParamsE,"ax",@progbits
	.align	128
.text._ZN7cutlass13device_kernelIN5flash11enable_sm90INS1_16FlashAttnFwdSm90INS1_25CollectiveMainloopFwdSm90ILi2EN4cute5tupleIJNS5_1CILi1EEES8_S8_EEENS6_IJNS7_ILi128EEESA_NS7_ILi192EEEEEELi128ENS_10bfloat16_tEfNS_4arch4Sm90ELb0ELb0ELb1ELb1ELb0ELb0ELb0ELb1ELb1ELb0ELb0ELb0EEENS1_21CollectiveEpilogueFwdINS6_IJSA_SA_SA_EEES9_SD_SF_Li256ELb1ELb0ELb0ELb0EEENS1_36VarlenDynamicPersistentTileSchedulerILi128ELi128ELi256ELi32ELb0ELb0ELb1ELb0ELb1ELb1EEEEEEEEEvNT_6ParamsE:
        .type           _ZN7cutlass13device_kernelIN5flash11enable_sm90INS1_16FlashAttnFwdSm90INS1_25CollectiveMainloopFwdSm90ILi2EN4cute5tupleIJNS5_1CILi1EEES8_S8_EEENS6_IJNS7_ILi128EEESA_NS7_ILi192EEEEEELi128ENS_10bfloat16_tEfNS_4arch4Sm90ELb0ELb0ELb1ELb1ELb0ELb0ELb0ELb1ELb1ELb0ELb0ELb0EEENS1_21CollectiveEpilogueFwdINS6_IJSA_SA_SA_EEES9_SD_SF_Li256ELb1ELb0ELb0ELb0EEENS1_36VarlenDynamicPersistentTileSchedulerILi128ELi128ELi256ELi32ELb0ELb0ELb1ELb0ELb1ELb1EEEEEEEEEvNT_6ParamsE,@function
        .size           _ZN7cutlass13device_kernelIN5flash11enable_sm90INS1_16FlashAttnFwdSm90INS1_25CollectiveMainloopFwdSm90ILi2EN4cute5tupleIJNS5_1CILi1EEES8_S8_EEENS6_IJNS7_ILi128EEESA_NS7_ILi192EEEEEELi128ENS_10bfloat16_tEfNS_4arch4Sm90ELb0ELb0ELb1ELb1ELb0ELb0ELb0ELb1ELb1ELb0ELb0ELb0EEENS1_21CollectiveEpilogueFwdINS6_IJSA_SA_SA_EEES9_SD_SF_Li256ELb1ELb0ELb0ELb0EEENS1_36VarlenDynamicPersistentTileSchedulerILi128ELi128ELi256ELi32ELb0ELb0ELb1ELb0ELb1ELb1EEEEEEEEEvNT_6ParamsE,(.L_x_12 - _ZN7cutlass13device_kernelIN5flash11enable_sm90INS1_16FlashAttnFwdSm90INS1_25CollectiveMainloopFwdSm90ILi2EN4cute5tupleIJNS5_1CILi1EEES8_S8_EEENS6_IJNS7_ILi128EEESA_NS7_ILi192EEEEEELi128ENS_10bfloat16_tEfNS_4arch4Sm90ELb0ELb0ELb1ELb1ELb0ELb0ELb0ELb1ELb1ELb0ELb0ELb0EEENS1_21CollectiveEpilogueFwdINS6_IJSA_SA_SA_EEES9_SD_SF_Li256ELb1ELb0ELb0ELb0EEENS1_36VarlenDynamicPersistentTileSchedulerILi128ELi128ELi256ELi32ELb0ELb0ELb1ELb0ELb1ELb1EEEEEEEEEvNT_6ParamsE)
        .other          _ZN7cutlass13device_kernelIN5flash11enable_sm90INS1_16FlashAttnFwdSm90INS1_25CollectiveMainloopFwdSm90ILi2EN4cute5tupleIJNS5_1CILi1EEES8_S8_EEENS6_IJNS7_ILi128EEESA_NS7_ILi192EEEEEELi128ENS_10bfloat16_tEfNS_4arch4Sm90ELb0ELb0ELb1ELb1ELb0ELb0ELb0ELb1ELb1ELb0ELb0ELb0EEENS1_21CollectiveEpilogueFwdINS6_IJSA_SA_SA_EEES9_SD_SF_Li256ELb1ELb0ELb0ELb0EEENS1_36VarlenDynamicPersistentTileSchedulerILi128ELi128ELi256ELi32ELb0ELb0ELb1ELb0ELb1ELb1EEEEEEEEEvNT_6ParamsE,@"STO_CUDA_ENTRY STV_DEFAULT"
_ZN7cutlass13device_kernelIN5flash11enable_sm90INS1_16FlashAttnFwdSm90INS1_25CollectiveMainloopFwdSm90ILi2EN4cute5tupleIJNS5_1CILi1EEES8_S8_EEENS6_IJNS7_ILi128EEESA_NS7_ILi192EEEEEELi128ENS_10bfloat16_tEfNS_4arch4Sm90ELb0ELb0ELb1ELb1ELb0ELb0ELb0ELb1ELb1ELb0ELb0ELb0EEENS1_21CollectiveEpilogueFwdINS6_IJSA_SA_SA_EEES9_SD_SF_Li256ELb1ELb0ELb0ELb0EEENS1_36VarlenDynamicPersistentTileSchedulerILi128ELi128ELi256ELi32ELb0ELb0ELb1ELb0ELb1ELb1EEEEEEEEEvNT_6ParamsE:
[----:B------:R-:W-:Y:S01]  /*0000*/  LDC R1, c[0x0][0x37c] ;  /* 0x0000df00ff017b82 */ /* 0x000fe20000000800 */
[----:B------:R-:W-:Y:S05]  /*0010*/  EXIT ;  /* 0x000000000000794d */ /* 0x000fea0003800000 */
.L_x_2:
        /* <DEDUP_REMOVED lines=14> */
.L_x_12:


//--------------------- .text._ZN7cutlass13device_kernelIN5flash11enable_sm90INS1_16FlashAttnFwdSm90INS1_25CollectiveMainloopFwdSm90ILi2EN4cute5tupleIJNS5_1CILi1EEES8_S8_EEENS6_IJNS7_ILi128EEESA_NS7_ILi192EEEEEELi128ENS_10bfloat16_tEfNS_4arch4Sm90ELb0ELb0ELb1ELb1ELb0ELb1ELb0ELb1ELb1ELb0ELb0ELb0EEENS1_21CollectiveEpilogueFwdINS6_IJSA_SA_SA_EEES9_SD_SF_Li256ELb1ELb0ELb0ELb0EEENS1_36VarlenDynamicPersistentTileSchedulerILi128ELi128ELi256ELi32ELb0ELb0ELb1ELb0ELb1ELb1EEEEEEEEEvNT_6ParamsE --------------------------
	.section	.text._ZN7cutlass13device_kernelIN5flash11enable_sm90INS1_16FlashAttnFwdSm90INS1_25CollectiveMainloopFwdSm90ILi2EN4cute5tupleIJNS5_1CILi1EEES8_S8_EEENS6_IJNS7_ILi128EEESA_NS7_ILi192EEEEEELi128ENS_10bfloat16_tEfNS_4arch4Sm90ELb0ELb0ELb1ELb1ELb0ELb1ELb0ELb1ELb1ELb0ELb0ELb0EEENS1_21CollectiveEpilogueFwdINS6_IJSA_SA_SA_EEES9_SD_SF_Li256ELb1ELb0ELb0ELb0EEENS1_36VarlenDynamicPersistentTileSchedulerILi128ELi128ELi256ELi32ELb0ELb0ELb1ELb0ELb1ELb1EEEEEEEEEvNT_6ParamsE,"ax",@progbits
	.align	128
.text._ZN7cutlass13device_kernelIN5flash11enable_sm90INS1_16FlashAttnFwdSm90INS1_25CollectiveMainloopFwdSm90ILi2EN4cute5tupleIJNS5_1CILi1EEES8_S8_EEENS6_IJNS7_ILi128EEESA_NS7_ILi192EEEEEELi128ENS_10bfloat16_tEfNS_4arch4Sm90ELb0ELb0ELb1ELb1ELb0ELb1ELb0ELb1ELb1ELb0ELb0ELb0EEENS1_21CollectiveEpilogueFwdINS6_IJSA_SA_SA_EEES9_SD_SF_Li256ELb1ELb0ELb0ELb0EEENS1_36VarlenDynamicPersistentTileSchedulerILi128ELi128ELi256ELi32ELb0ELb0ELb1ELb0ELb1ELb1EEEEEEEEEvNT_6ParamsE:
        .type           _ZN7cutlass13device_kernelIN5flash11enable_sm90INS1_16FlashAttnFwdSm90INS1_25CollectiveMainloopFwdSm90ILi2EN4cute5tupleIJNS5_1CILi1EEES8_S8_EEENS6_IJNS7_ILi128EEESA_NS7_ILi192EEEEEELi128ENS_10bfloat16_tEfNS_4arch4Sm90ELb0ELb0ELb1ELb1ELb0ELb1ELb0ELb1ELb1ELb0ELb0ELb0EEENS1_21CollectiveEpilogueFwdINS6_IJSA_SA_SA_EEES9_SD_SF_Li256ELb1ELb0ELb0ELb0EEENS1_36VarlenDynamicPersistentTileSchedulerILi128ELi128ELi256ELi32ELb0ELb0ELb1ELb0ELb1ELb1EEEEEEEEEvNT_6ParamsE,@function
        .size           _ZN7cutlass13device_kernelIN5flash11enable_sm90INS1_16FlashAttnFwdSm90INS1_25CollectiveMainloopFwdSm90ILi2EN4cute5tupleIJNS5_1CILi1EEES8_S8_EEENS6_IJNS7_ILi128EEESA_NS7_ILi192EEEEEELi128ENS_10bfloat16_tEfNS_4arch4Sm90ELb0ELb0ELb1ELb1ELb0ELb1ELb0ELb1ELb1ELb0ELb0ELb0EEENS1_21CollectiveEpilogueFwdINS6_IJSA_SA_SA_EEES9_SD_SF_Li256ELb1ELb0ELb0ELb0EEENS1_36VarlenDynamicPersistentTileSchedulerILi128ELi128ELi256ELi32ELb0ELb0ELb1ELb0ELb1ELb1EEEEEEEEEvNT_6ParamsE,(.L_x_13 - _ZN7cutlass13device_kernelIN5flash11enable_sm90INS1_16FlashAttnFwdSm90INS1_25CollectiveMainloopFwdSm90ILi2EN4cute5tupleIJNS5_1CILi1EEES8_S8_EEENS6_IJNS7_ILi128EEESA_NS7_ILi192EEEEEELi128ENS_10bfloat16_tEfNS_4arch4Sm90ELb0ELb0ELb1ELb1ELb0ELb1ELb0ELb1ELb1ELb0ELb0ELb0EEENS1_21CollectiveEpilogueFwdINS6_IJSA_SA_SA_EEES9_SD_SF_Li256ELb1ELb0ELb0ELb0EEENS1_36VarlenDynamicPersistentTileSchedulerILi128ELi128ELi256ELi32ELb0ELb0ELb1ELb0ELb1ELb1EEEEEEEEEvNT_6ParamsE)
        .other          _ZN7cutlass13device_kernelIN5flash11enable_sm90INS1_16FlashAttnFwdSm90INS1_25CollectiveMainloopFwdSm90ILi2EN4cute5tupleIJNS5_1CILi1EEES8_S8_EEENS6_IJNS7_ILi128EEESA_NS7_ILi192EEEEEELi128ENS_10bfloat16_tEfNS_4arch4Sm90ELb0ELb0ELb1ELb1ELb0ELb1ELb0ELb1ELb1ELb0ELb0ELb0EEENS1_21CollectiveEpilogueFwdINS6_IJSA_SA_SA_EEES9_SD_SF_Li256ELb1ELb0ELb0ELb0EEENS1_36VarlenDynamicPersistentTileSchedulerILi128ELi128ELi256ELi32ELb0ELb0ELb1ELb0ELb1ELb1EEEEEEEEEvNT_6ParamsE,@"STO_CUDA_ENTRY STV_DEFAULT"
_ZN7cutlass13device_kernelIN5flash11enable_sm90INS1_16FlashAttnFwdSm90INS1_25CollectiveMainloopFwdSm90ILi2EN4cute5tupleIJNS5_1CILi1EEES8_S8_EEENS6_IJNS7_ILi128EEESA_NS7_ILi192EEEEEELi128ENS_10bfloat16_tEfNS_4arch4Sm90ELb0ELb0ELb1ELb1ELb0ELb1ELb0ELb1ELb1ELb0ELb0ELb0EEENS1_21CollectiveEpilogueFwdINS6_IJSA_SA_SA_EEES9_SD_SF_Li256ELb1ELb0ELb0ELb0EEENS1_36VarlenDynamicPersistentTileSchedulerILi128ELi128ELi256ELi32ELb0ELb0ELb1ELb0ELb1ELb1EEEEEEEEEvNT_6ParamsE:
[----:B------:R-:W-:Y:S01]  /*0000*/  LDC R1, c[0x0][0x37c] ;  /* 0x0000df00ff017b82 */ /* 0x000fe20000000800 */
[----:B------:R-:W-:Y:S05]  /*0010*/  EXIT ;  /* 0x000000000000794d */ /* 0x000fea0003800000 */
.L_x_3:
        /* <DEDUP_REMOVED lines=14> */
.L_x_13:


//--------------------- .text._ZN7cutlass13device_kernelIN5flash11enable_sm90INS1_16FlashAttnFwdSm90INS1_25CollectiveMainloopFwdSm90ILi2EN4cute5tupleIJNS5_1CILi1EEES8_S8_EEENS6_IJNS7_ILi128EEENS7_ILi96EEENS7_ILi192EEEEEELi128ENS_10bfloat16_tEfNS_4arch4Sm90ELb0ELb1ELb1ELb0ELb0ELb0ELb0ELb1ELb1ELb0ELb0ELb0EEENS1_21CollectiveEpilogueFwdINS6_IJSA_SA_SB_EEES9_SE_SG_Li256ELb0ELb0ELb0ELb0EEENS1_30DynamicPersistentTileSchedulerILi256ELi32ELb0ELb0ELb1EEEEEEEEEvNT_6ParamsE --------------------------
	.section	.text._ZN7cutlass13device_kernelIN5flash11enable_sm90INS1_16FlashAttnFwdSm90INS1_25CollectiveMainloopFwdSm90ILi2EN4cute5tupleIJNS5_1CILi1EEES8_S8_EEENS6_IJNS7_ILi128EEENS7_ILi96EEENS7_ILi192EEEEEELi128ENS_10bfloat16_tEfNS_4arch4Sm90ELb0ELb1ELb1ELb0ELb0ELb0ELb0ELb1ELb1ELb0ELb0ELb0EEENS1_21CollectiveEpilogueFwdINS6_IJSA_SA_SB_EEES9_SE_SG_Li256ELb0ELb0ELb0ELb0EEENS1_30DynamicPersistentTileSchedulerILi256ELi32ELb0ELb0ELb1EEEEEEEEEvNT_6ParamsE,"ax",@progbits
	.align	128
.text._ZN7cutlass13device_kernelIN5flash11enable_sm90INS1_16FlashAttnFwdSm90INS1_25CollectiveMainloopFwdSm90ILi2EN4cute5tupleIJNS5_1CILi1EEES8_S8_EEENS6_IJNS7_ILi128EEENS7_ILi96EEENS7_ILi192EEEEEELi128ENS_10bfloat16_tEfNS_4arch4Sm90ELb0ELb1ELb1ELb0ELb0ELb0ELb0ELb1ELb1ELb0ELb0ELb0EEENS1_21CollectiveEpilogueFwdINS6_IJSA_SA_SB_EEES9_SE_SG_Li256ELb0ELb0ELb0ELb0EEENS1_30DynamicPersistentTileSchedulerILi256ELi32ELb0ELb0ELb1EEEEEEEEEvNT_6ParamsE:
        .type           _ZN7cutlass13device_kernelIN5flash11enable_sm90INS1_16FlashAttnFwdSm90INS1_25CollectiveMainloopFwdSm90ILi2EN4cute5tupleIJNS5_1CILi1EEES8_S8_EEENS6_IJNS7_ILi128EEENS7_ILi96EEENS7_ILi192EEEEEELi128ENS_10bfloat16_tEfNS_4arch4Sm90ELb0ELb1ELb1ELb0ELb0ELb0ELb0ELb1ELb1ELb0ELb0ELb0EEENS1_21CollectiveEpilogueFwdINS6_IJSA_SA_SB_EEES9_SE_SG_Li256ELb0ELb0ELb0ELb0EEENS1_30DynamicPersistentTileSchedulerILi256ELi32ELb0ELb0ELb1EEEEEEEEEvNT_6ParamsE,@function
        .size           _ZN7cutlass13device_kernelIN5flash11enable_sm90INS1_16FlashAttnFwdSm90INS1_25CollectiveMainloopFwdSm90ILi2EN4cute5tupleIJNS5_1CILi1EEES8_S8_EEENS6_IJNS7_ILi128EEENS7_ILi96EEENS7_ILi192EEEEEELi128ENS_10bfloat16_tEfNS_4arch4Sm90ELb0ELb1ELb1ELb0ELb0ELb0ELb0ELb1ELb1ELb0ELb0ELb0EEENS1_21CollectiveEpilogueFwdINS6_IJSA_SA_SB_EEES9_SE_SG_Li256ELb0ELb0ELb0ELb0EEENS1_30DynamicPersistentTileSchedulerILi256ELi32ELb0ELb0ELb1EEEEEEEEEvNT_6ParamsE,(.L_x_14 - _ZN7cutlass13device_kernelIN5flash11enable_sm90INS1_16FlashAttnFwdSm90INS1_25CollectiveMainloopFwdSm90ILi2EN4cute5tupleIJNS5_1CILi1EEES8_S8_EEENS6_IJNS7_ILi128EEENS7_ILi96EEENS7_ILi192EEEEEELi128ENS_10bfloat16_tEfNS_4arch4Sm90ELb0ELb1ELb1ELb0ELb0ELb0ELb0ELb1ELb1ELb0ELb0ELb0EEENS1_21CollectiveEpilogueFwdINS6_IJSA_SA_SB_EEES9_SE_SG_Li256ELb0ELb0ELb0ELb0EEENS1_30DynamicPersistentTileSchedulerILi256ELi32ELb0ELb0ELb1EEEEEEEEEvNT_6ParamsE)
        .other          _ZN7cutlass13device_kernelIN5flash11enable_sm90INS1_16FlashAttnFwdSm90INS1_25CollectiveMainloopFwdSm90ILi2EN4cute5tupleIJNS5_1CILi1EEES8_S8_EEENS6_IJNS7_ILi128EEENS7_ILi96EEENS7_ILi192EEEEEELi128ENS_10bfloat16_tEfNS_4arch4Sm90ELb0ELb1ELb1ELb0ELb0ELb0ELb0ELb1ELb1ELb0ELb0ELb0EEENS1_21CollectiveEpilogueFwdINS6_IJSA_SA_SB_EEES9_SE_SG_Li256ELb0ELb0ELb0ELb0EEENS1_30DynamicPersistentTileSchedulerILi256ELi32ELb0ELb0ELb1EEEEEEEEEvNT_6ParamsE,@"STO_CUDA_ENTRY STV_DEFAULT"
_ZN7cutlass13device_kernelIN5flash11enable_sm90INS1_16FlashAttnFwdSm90INS1_25CollectiveMainloopFwdSm90ILi2EN4cute5tupleIJNS5_1CILi1EEES8_S8_EEENS6_IJNS7_ILi128EEENS7_ILi96EEENS7_ILi192EEEEEELi128ENS_10bfloat16_tEfNS_4arch4Sm90ELb0ELb1ELb1ELb0ELb0ELb0ELb0ELb1ELb1ELb0ELb0ELb0EEENS1_21CollectiveEpilogueFwdINS6_IJSA_SA_SB_EEES9_SE_SG_Li256ELb0ELb0ELb0ELb0EEENS1_30DynamicPersistentTileSchedulerILi256ELi32ELb0ELb0ELb1EEEEEEEEEvNT_6ParamsE:
[----:B------:R-:W-:Y:S01]  /*0000*/  LDC R1, c[0x0][0x37c] ;  /* 0x0000df00ff017b82 */ /* 0x000fe20000000800 */
[----:B------:R-:W-:Y:S05]  /*0010*/  EXIT ;  /* 0x000000000000794d */ /* 0x000fea0003800000 */
.L_x_4:
        /* <DEDUP_REMOVED lines=14> */
.L_x_14:


//--------------------- .text._ZN7cutlass13device_kernelIN5flash11enable_sm90INS1_16FlashAttnFwdSm90INS1_25CollectiveMainloopFwdSm90ILi2EN4cute5tupleIJNS5_1CILi1EEES8_S8_EEENS6_IJNS7_ILi128EEENS7_ILi96EEENS7_ILi192EEEEEELi128ENS_10bfloat16_tEfNS_4arch4Sm90ELb0ELb1ELb1ELb1ELb0ELb0ELb0ELb1ELb1ELb0ELb0ELb0EEENS1_21CollectiveEpilogueFwdINS6_IJSA_SA_SB_EEES9_SE_SG_Li256ELb1ELb0ELb0ELb0EEENS1_36VarlenDynamicPersistentTileSchedulerILi128ELi96ELi256ELi32ELb0ELb0ELb1ELb1ELb0ELb1EEEEEEEEEvNT_6ParamsE --------------------------
	.section	.text._ZN7cutlass13device_kernelIN5flash11enable_sm90INS1_16FlashAttnFwdSm90INS1_25CollectiveMainloopFwdSm90ILi2EN4cute5tupleIJNS5_1CILi1EEES8_S8_EEENS6_IJNS7_ILi128EEENS7_ILi96EEENS7_ILi192EEEEEELi128ENS_10bfloat16_tEfNS_4arch4Sm90ELb0ELb1ELb1ELb1ELb0ELb0ELb0ELb1ELb1ELb0ELb0ELb0EEENS1_21CollectiveEpilogueFwdINS6_IJSA_SA_SB_EEES9_SE_SG_Li256ELb1ELb0ELb0ELb0EEENS1_36VarlenDynamicPersistentTileSchedulerILi128ELi96ELi256ELi32ELb0ELb0ELb1ELb1ELb0ELb1EEEEEEEEEvNT_6ParamsE,"ax",@progbits
	.align	128
.text._ZN7cutlass13device_kernelIN5flash11enable_sm90INS1_16FlashAttnFwdSm90INS1_25CollectiveMainloopFwdSm90ILi2EN4cute5tupleIJNS5_1CILi1EEES8_S8_EEENS6_IJNS7_ILi128EEENS7_ILi96EEENS7_ILi192EEEEEELi128ENS_10bfloat16_tEfNS_4arch4Sm90ELb0ELb1ELb1ELb1ELb0ELb0ELb0ELb1ELb1ELb0ELb0ELb0EEENS1_21CollectiveEpilogueFwdINS6_IJSA_SA_SB_EEES9_SE_SG_Li256ELb1ELb0ELb0ELb0EEENS1_36VarlenDynamicPersistentTileSchedulerILi128ELi96ELi256ELi32ELb0ELb0ELb1ELb1ELb0ELb1EEEEEEEEEvNT_6ParamsE:
        .type           _ZN7cutlass13device_kernelIN5flash11enable_sm90INS1_16FlashAttnFwdSm90INS1_25CollectiveMainloopFwdSm90ILi2EN4cute5tupleIJNS5_1CILi1EEES8_S8_EEENS6_IJNS7_ILi128EEENS7_ILi96EEENS7_ILi192EEEEEELi128ENS_10bfloat16_tEfNS_4arch4Sm90ELb0ELb1ELb1ELb1ELb0ELb0ELb0ELb1ELb1ELb0ELb0ELb0EEENS1_21CollectiveEpilogueFwdINS6_IJSA_SA_SB_EEES9_SE_SG_Li256ELb1ELb0ELb0ELb0EEENS1_36VarlenDynamicPersistentTileSchedulerILi128ELi96ELi256ELi32ELb0ELb0ELb1ELb1ELb0ELb1EEEEEEEEEvNT_6ParamsE,@function
        .size           _ZN7cutlass13device_kernelIN5flash11enable_sm90INS1_16FlashAttnFwdSm90INS1_25CollectiveMainloopFwdSm90ILi2EN4cute5tupleIJNS5_1CILi1EEES8_S8_EEENS6_IJNS7_ILi128EEENS7_ILi96EEENS7_ILi192EEEEEELi128ENS_10bfloat16_tEfNS_4arch4Sm90ELb0ELb1ELb1ELb1ELb0ELb0ELb0ELb1ELb1ELb0ELb0ELb0EEENS1_21CollectiveEpilogueFwdINS6_IJSA_SA_SB_EEES9_SE_SG_Li256ELb1ELb0ELb0ELb0EEENS1_36VarlenDynamicPersistentTileSchedulerILi128ELi96ELi256ELi32ELb0ELb0ELb1ELb1ELb0ELb1EEEEEEEEEvNT_6ParamsE,(.L_x_15 - _ZN7cutlass13device_kernelIN5flash11enable_sm90INS1_16FlashAttnFwdSm90INS1_25CollectiveMainloopFwdSm90ILi2EN4cute5tupleIJNS5_1CILi1EEES8_S8_EEENS6_IJNS7_ILi128EEENS7_ILi96EEENS7_ILi192EEEEEELi128ENS_10bfloat16_tEfNS_4arch4Sm90ELb0ELb1ELb1ELb1ELb0ELb0ELb0ELb1ELb1ELb0ELb0ELb0EEENS1_21CollectiveEpilogueFwdINS6_IJSA_SA_SB_EEES9_SE_SG_Li256ELb1ELb0ELb0ELb0EEENS1_36VarlenDynamicPersistentTileSchedulerILi128ELi96ELi256ELi32ELb0ELb0ELb1ELb1ELb0ELb1EEEEEEEEEvNT_6ParamsE)
        .other          _ZN7cutlass13device_kernelIN5flash11enable_sm90INS1_16FlashAttnFwdSm90INS1_25CollectiveMainloopFwdSm90ILi2EN4cute5tupleIJNS5_1CILi1EEES8_S8_EEENS6_IJNS7_ILi128EEENS7_ILi96EEENS7_ILi192EEEEEELi128ENS_10bfloat16_tEfNS_4arch4Sm90ELb0ELb1ELb1ELb1ELb0ELb0ELb0ELb1ELb1ELb0ELb0ELb0EEENS1_21CollectiveEpilogueFwdINS6_IJSA_SA_SB_EEES9_SE_SG_Li256ELb1ELb0ELb0ELb0EEENS1_36VarlenDynamicPersistentTileSchedulerILi128ELi96ELi256ELi32ELb0ELb0ELb1ELb1ELb0ELb1EEEEEEEEEvNT_6ParamsE,@"STO_CUDA_ENTRY STV_DEFAULT"
_ZN7cutlass13device_kernelIN5flash11enable_sm90INS1_16FlashAttnFwdSm90INS1_25CollectiveMainloopFwdSm90ILi2EN4cute5tupleIJNS5_1CILi1EEES8_S8_EEENS6_IJNS7_ILi128EEENS7_ILi96EEENS7_ILi192EEEEEELi128ENS_10bfloat16_tEfNS_4arch4Sm90ELb0ELb1ELb1ELb1ELb0ELb0ELb0ELb1ELb1ELb0ELb0ELb0EEENS1_21CollectiveEpilogueFwdINS6_IJSA_SA_SB_EEES9_SE_SG_Li256ELb1ELb0ELb0ELb0EEENS1_36VarlenDynamicPersistentTileSchedulerILi128ELi96ELi256ELi32ELb0ELb0ELb1ELb1ELb0ELb1EEEEEEEEEvNT_6ParamsE:
[----:B------:R-:W-:Y:S01]  /*0000*/  LDC R1, c[0x0][0x37c] ;  /* 0x0000df00ff017b82 */ /* 0x000fe20000000800 */
[----:B------:R-:W-:Y:S05]  /*0010*/  EXIT ;  /* 0x000000000000794d */ /* 0x000fea0003800000 */
.L_x_5:
        /* <DEDUP_REMOVED lines=14> */
.L_x_15:


//--------------------- .text._ZN7cutlass13device_kernelIN5flash11enable_sm90INS1_16FlashAttnFwdSm90INS1_25CollectiveMainloopFwdSm90ILi2EN4cute5tupleIJNS5_1CILi1EEES8_S8_EEENS6_IJNS7_ILi128EEENS7_ILi96EEENS7_ILi192EEEEEELi128ENS_10bfloat16_tEfNS_4arch4Sm90ELb0ELb1ELb1ELb1ELb0ELb1ELb0ELb1ELb1ELb0ELb0ELb0EEENS1_21CollectiveEpilogueFwdINS6_IJSA_SA_SB_EEES9_SE_SG_Li256ELb1ELb0ELb0ELb0EEENS1_36VarlenDynamicPersistentTileSchedulerILi128ELi96ELi256ELi32ELb0ELb0ELb1ELb1ELb0ELb1EEEEEEEEEvNT_6ParamsE --------------------------
	.section	.text._ZN7cutlass13device_kernelIN5flash11enable_sm90INS1_16FlashAttnFwdSm90INS1_25CollectiveMainloopFwdSm90ILi2EN4cute5tupleIJNS5_1CILi1EEES8_S8_EEENS6_IJNS7_ILi128EEENS7_ILi96EEENS7_ILi192EEEEEELi128ENS_10bfloat16_tEfNS_4arch4Sm90ELb0ELb1ELb1ELb1ELb0ELb1ELb0ELb1ELb1ELb0ELb0ELb0EEENS1_21CollectiveEpilogueFwdINS6_IJSA_SA_SB_EEES9_SE_SG_Li256ELb1ELb0ELb0ELb0EEENS1_36VarlenDynamicPersistentTileSchedulerILi128ELi96ELi256ELi32ELb0ELb0ELb1ELb1ELb0ELb1EEEEEEEEEvNT_6ParamsE,"ax",@progbits
	.align	128
.text._ZN7cutlass13device_kernelIN5flash11enable_sm90INS1_16FlashAttnFwdSm90INS1_25CollectiveMainloopFwdSm90ILi2EN4cute5tupleIJNS5_1CILi1EEES8_S8_EEENS6_IJNS7_ILi128EEENS7_ILi96EEENS7_ILi192EEEEEELi128ENS_10bfloat16_tEfNS_4arch4Sm90ELb0ELb1ELb1ELb1ELb0ELb1ELb0ELb1ELb1ELb0ELb0ELb0EEENS1_21CollectiveEpilogueFwdINS6_IJSA_SA_SB_EEES9_SE_SG_Li256ELb1ELb0ELb0ELb0EEENS1_36VarlenDynamicPersistentTileSchedulerILi128ELi96ELi256ELi32ELb0ELb0ELb1ELb1ELb0ELb1EEEEEEEEEvNT_6ParamsE:
        .type           _ZN7cutlass13device_kernelIN5flash11enable_sm90INS1_16FlashAttnFwdSm90INS1_25CollectiveMainloopFwdSm90ILi2EN4cute5tupleIJNS5_1CILi1EEES8_S8_EEENS6_IJNS7_ILi128EEENS7_ILi96EEENS7_ILi192EEEEEELi128ENS_10bfloat16_tEfNS_4arch4Sm90ELb0ELb1ELb1ELb1ELb0ELb1ELb0ELb1ELb1ELb0ELb0ELb0EEENS1_21CollectiveEpilogueFwdINS6_IJSA_SA_SB_EEES9_SE_SG_Li256ELb1ELb0ELb0ELb0EEENS1_36VarlenDynamicPersistentTileSchedulerILi128ELi96ELi256ELi32ELb0ELb0ELb1ELb1ELb0ELb1EEEEEEEEEvNT_6ParamsE,@function
        .size           _ZN7cutlass13device_kernelIN5flash11enable_sm90INS1_16FlashAttnFwdSm90INS1_25CollectiveMainloopFwdSm90ILi2EN4cute5tupleIJNS5_1CILi1EEES8_S8_EEENS6_IJNS7_ILi128EEENS7_ILi96EEENS7_ILi192EEEEEELi128ENS_10bfloat16_tEfNS_4arch4Sm90ELb0ELb1ELb1ELb1ELb0ELb1ELb0ELb1ELb1ELb0ELb0ELb0EEENS1_21CollectiveEpilogueFwdINS6_IJSA_SA_SB_EEES9_SE_SG_Li256ELb1ELb0ELb0ELb0EEENS1_36VarlenDynamicPersistentTileSchedulerILi128ELi96ELi256ELi32ELb0ELb0ELb1ELb1ELb0ELb1EEEEEEEEEvNT_6ParamsE,(.L_x_16 - _ZN7cutlass13device_kernelIN5flash11enable_sm90INS1_16FlashAttnFwdSm90INS1_25CollectiveMainloopFwdSm90ILi2EN4cute5tupleIJNS5_1CILi1EEES8_S8_EEENS6_IJNS7_ILi128EEENS7_ILi96EEENS7_ILi192EEEEEELi128ENS_10bfloat16_tEfNS_4arch4Sm90ELb0ELb1ELb1ELb1ELb0ELb1ELb0ELb1ELb1ELb0ELb0ELb0EEENS1_21CollectiveEpilogueFwdINS6_IJSA_SA_SB_EEES9_SE_SG_Li256ELb1ELb0ELb0ELb0EEENS1_36VarlenDynamicPersistentTileSchedulerILi128ELi96ELi256ELi32ELb0ELb0ELb1ELb1ELb0ELb1EEEEEEEEEvNT_6ParamsE)
        .other          _ZN7cutlass13device_kernelIN5flash11enable_sm90INS1_16FlashAttnFwdSm90INS1_25CollectiveMainloopFwdSm90ILi2EN4cute5tupleIJNS5_1CILi1EEES8_S8_EEENS6_IJNS7_ILi128EEENS7_ILi96EEENS7_ILi192EEEEEELi128ENS_10bfloat16_tEfNS_4arch4Sm90ELb0ELb1ELb1ELb1ELb0ELb1ELb0ELb1ELb1ELb0ELb0ELb0EEENS1_21CollectiveEpilogueFwdINS6_IJSA_SA_SB_EEES9_SE_SG_Li256ELb1ELb0ELb0ELb0EEENS1_36VarlenDynamicPersistentTileSchedulerILi128ELi96ELi256ELi32ELb0ELb0ELb1ELb1ELb0ELb1EEEEEEEEEvNT_6ParamsE,@"STO_CUDA_ENTRY STV_DEFAULT"
_ZN7cutlass13device_kernelIN5flash11enable_sm90INS1_16FlashAttnFwdSm90INS1_25CollectiveMainloopFwdSm90ILi2EN4cute5tupleIJNS5_1CILi1EEES8_S8_EEENS6_IJNS7_ILi128EEENS7_ILi96EEENS7_ILi192EEEEEELi128ENS_10bfloat16_tEfNS_4arch4Sm90ELb0ELb1ELb1ELb1ELb0ELb1ELb0ELb1ELb1ELb0ELb0ELb0EEENS1_21CollectiveEpilogueFwdINS6_IJSA_SA_SB_EEES9_SE_SG_Li256ELb1ELb0ELb0ELb0EEENS1_36VarlenDynamicPersistentTileSchedulerILi128ELi96ELi256ELi32ELb0ELb0ELb1ELb1ELb0ELb1EEEEEEEEEvNT_6ParamsE:
[----:B------:R-:W-:Y:S01]  /*0000*/  LDC R1, c[0x0][0x37c] ;  /* 0x0000df00ff017b82 */ /* 0x000fe20000000800 */
[----:B------:R-:W-:Y:S05]  /*0010*/  EXIT ;  /* 0x000000000000794d */ /* 0x000fea0003800000 */
.L_x_6:
        /* <DEDUP_REMOVED lines=14> */
.L_x_16:


//--------------------- .text._ZN7cutlass13device_kernelIN5flash11enable_sm90INS1_16FlashAttnFwdSm90INS1_25CollectiveMainloopFwdSm90ILi2EN4cute5tupleIJNS5_1CILi1EEES8_S8_EEENS6_IJNS7_ILi128EEESA_NS7_ILi192EEEEEELi128ENS_10bfloat16_tEfNS_4arch4Sm90ELb1ELb0ELb1ELb0ELb0ELb0ELb0ELb1ELb1ELb0ELb0ELb0EEENS1_21CollectiveEpilogueFwdINS6_IJSA_SA_SA_EEES9_SD_SF_Li256ELb0ELb0ELb0ELb0EEENS1_30DynamicPersistentTileSchedulerILi256ELi32ELb0ELb0ELb1EEEEEEEEEvNT_6ParamsE --------------------------
	.section	.text._ZN7cutlass13device_kernelIN5flash11enable_sm90INS1_16FlashAttnFwdSm90INS1_25CollectiveMainloopFwdSm90ILi2EN4cute5tupleIJNS5_1CILi1EEES8_S8_EEENS6_IJNS7_ILi128EEESA_NS7_ILi192EEEEEELi128ENS_10bfloat16_tEfNS_4arch4Sm90ELb1ELb0ELb1ELb0ELb0ELb0ELb0ELb1ELb1ELb0ELb0ELb0EEENS1_21CollectiveEpilogueFwdINS6_IJSA_SA_SA_EEES9_SD_SF_Li256ELb0ELb0ELb0ELb0EEENS1_30DynamicPersistentTileSchedulerILi256ELi32ELb0ELb0ELb1EEEEEEEEEvNT_6ParamsE,"ax",@progbits
	.align	128
.text._ZN7cutlass13device_kernelIN5flash11enable_sm90INS1_16FlashAttnFwdSm90INS1_25CollectiveMainloopFwdSm90ILi2EN4cute5tupleIJNS5_1CILi1EEES8_S8_EEENS6_IJNS7_ILi128EEESA_NS7_ILi192EEEEEELi128ENS_10bfloat16_tEfNS_4arch4Sm90ELb1ELb0ELb1ELb0ELb0ELb0ELb0ELb1ELb1ELb0ELb0ELb0EEENS1_21CollectiveEpilogueFwdINS6_IJSA_SA_SA_EEES9_SD_SF_Li256ELb0ELb0ELb0ELb0EEENS1_30DynamicPersistentTileSchedulerILi256ELi32ELb0ELb0ELb1EEEEEEEEEvNT_6ParamsE:
        .type           _ZN7cutlass13device_kernelIN5flash11enable_sm90INS1_16FlashAttnFwdSm90INS1_25CollectiveMainloopFwdSm90ILi2EN4cute5tupleIJNS5_1CILi1EEES8_S8_EEENS6_IJNS7_ILi128EEESA_NS7_ILi192EEEEEELi128ENS_10bfloat16_tEfNS_4arch4Sm90ELb1ELb0ELb1ELb0ELb0ELb0ELb0ELb1ELb1ELb0ELb0ELb0EEENS1_21CollectiveEpilogueFwdINS6_IJSA_SA_SA_EEES9_SD_SF_Li256ELb0ELb0ELb0ELb0EEENS1_30DynamicPersistentTileSchedulerILi256ELi32ELb0ELb0ELb1EEEEEEEEEvNT_6ParamsE,@function
        .size           _ZN7cutlass13device_kernelIN5flash11enable_sm90INS1_16FlashAttnFwdSm90INS1_25CollectiveMainloopFwdSm90ILi2EN4cute5tupleIJNS5_1CILi1EEES8_S8_EEENS6_IJNS7_ILi128EEESA_NS7_ILi192EEEEEELi128ENS_10bfloat16_tEfNS_4arch4Sm90ELb1ELb0ELb1ELb0ELb0ELb0ELb0ELb1ELb1ELb0ELb0ELb0EEENS1_21CollectiveEpilogueFwdINS6_IJSA_SA_SA_EEES9_SD_SF_Li256ELb0ELb0ELb0ELb0EEENS1_30DynamicPersistentTileSchedulerILi256ELi32ELb0ELb0ELb1EEEEEEEEEvNT_6ParamsE,(.L_x_17 - _ZN7cutlass13device_kernelIN5flash11enable_sm90INS1_16FlashAttnFwdSm90INS1_25CollectiveMainloopFwdSm90ILi2EN4cute5tupleIJNS5_1CILi1EEES8_S8_EEENS6_IJNS7_ILi128EEESA_NS7_ILi192EEEEEELi128ENS_10bfloat16_tEfNS_4arch4Sm90ELb1ELb0ELb1ELb0ELb0ELb0ELb0ELb1ELb1ELb0ELb0ELb0EEENS1_21CollectiveEpilogueFwdINS6_IJSA_SA_SA_EEES9_SD_SF_Li256ELb0ELb0ELb0ELb0EEENS1_30DynamicPersistentTileSchedulerILi256ELi32ELb0ELb0ELb1EEEEEEEEEvNT_6ParamsE)
        .other          _ZN7cutlass13device_kernelIN5flash11enable_sm90INS1_16FlashAttnFwdSm90INS1_25CollectiveMainloopFwdSm90ILi2EN4cute5tupleIJNS5_1CILi1EEES8_S8_EEENS6_IJNS7_ILi128EEESA_NS7_ILi192EEEEEELi128ENS_10bfloat16_tEfNS_4arch4Sm90ELb1ELb0ELb1ELb0ELb0ELb0ELb0ELb1ELb1ELb0ELb0ELb0EEENS1_21CollectiveEpilogueFwdINS6_IJSA_SA_SA_EEES9_SD_SF_Li256ELb0ELb0ELb0ELb0EEENS1_30DynamicPersistentTileSchedulerILi256ELi32ELb0ELb0ELb1EEEEEEEEEvNT_6ParamsE,@"STO_CUDA_ENTRY STV_DEFAULT"
_ZN7cutlass13device_kernelIN5flash11enable_sm90INS1_16FlashAttnFwdSm90INS1_25CollectiveMainloopFwdSm90ILi2EN4cute5tupleIJNS5_1CILi1EEES8_S8_EEENS6_IJNS7_ILi128EEESA_NS7_ILi192EEEEEELi128ENS_10bfloat16_tEfNS_4arch4Sm90ELb1ELb0ELb1ELb0ELb0ELb0ELb0ELb1ELb1ELb0ELb0ELb0EEENS1_21CollectiveEpilogueFwdINS6_IJSA_SA_SA_EEES9_SD_SF_Li256ELb0ELb0ELb0ELb0EEENS1_30DynamicPersistentTileSchedulerILi256ELi32ELb0ELb0ELb1EEEEEEEEEvNT_6ParamsE:
[----:B------:R-:W-:Y:S01]  /*0000*/  LDC R1, c[0x0][0x37c] ;  /* 0x0000df00ff017b82 */ /* 0x000fe20000000800 */
[----:B------:R-:W-:Y:S05]  /*0010*/  EXIT ;  /* 0x000000000000794d */ /* 0x000fea0003800000 */
.L_x_7:
        /* <DEDUP_REMOVED lines=14> */
.L_x_17:


//--------------------- .text._ZN7cutlass13device_kernelIN5flash11enable_sm90INS1_16FlashAttnFwdSm90INS1_25CollectiveMainloopFwdSm90ILi2EN4cute5tupleIJNS5_1CILi1EEES8_S8_EEENS6_IJNS7_ILi128EEESA_NS7_ILi192EEEEEELi128ENS_10bfloat16_tEfNS_4arch4Sm90ELb1ELb0ELb1ELb1ELb0ELb0ELb0ELb1ELb1ELb0ELb0ELb0EEENS1_21CollectiveEpilogueFwdINS6_IJSA_SA_SA_EEES9_SD_SF_Li256ELb1ELb0ELb0ELb0EEENS1_36VarlenDynamicPersistentTileSchedulerILi128ELi128ELi256ELi32ELb0ELb0ELb1ELb1ELb1ELb1EEEEEEEEEvNT_6ParamsE --------------------------
	.section	.text._ZN7cutlass13device_kernelIN5flash11enable_sm90INS1_16FlashAttnFwdSm90INS1_25CollectiveMainloopFwdSm90ILi2EN4cute5tupleIJNS5_1CILi1EEES8_S8_EEENS6_IJNS7_ILi128EEESA_NS7_ILi192EEEEEELi128ENS_10bfloat16_tEfNS_4arch4Sm90ELb1ELb0ELb1ELb1ELb0ELb0ELb0ELb1ELb1ELb0ELb0ELb0EEENS1_21CollectiveEpilogueFwdINS6_IJSA_SA_SA_EEES9_SD_SF_Li256ELb1ELb0ELb0ELb0EEENS1_36VarlenDynamicPersistentTileSchedulerILi128ELi128ELi256ELi32ELb0ELb0ELb1ELb1ELb1ELb1EEEEEEEEEvNT_6ParamsE,"ax",@progbits
	.align	128
.text._ZN7cutlass13device_kernelIN5flash11enable_sm90INS1_16FlashAttnFwdSm90INS1_25CollectiveMainloopFwdSm90ILi2EN4cute5tupleIJNS5_1CILi1EEES8_S8_EEENS6_IJNS7_ILi128EEESA_NS7_ILi192EEEEEELi128ENS_10bfloat16_tEfNS_4arch4Sm90ELb1ELb0ELb1ELb1ELb0ELb0ELb0ELb1ELb1ELb0ELb0ELb0EEENS1_21CollectiveEpilogueFwdINS6_IJSA_SA_SA_EEES9_SD_SF_Li256ELb1ELb0ELb0ELb0EEENS1_36VarlenDynamicPersistentTileSchedulerILi128ELi128ELi256ELi32ELb0ELb0ELb1ELb1ELb1ELb1EEEEEEEEEvNT_6ParamsE:
        .type           _ZN7cutlass13device_kernelIN5flash11enable_sm90INS1_16FlashAttnFwdSm90INS1_25CollectiveMainloopFwdSm90ILi2EN4cute5tupleIJNS5_1CILi1EEES8_S8_EEENS6_IJNS7_ILi128EEESA_NS7_ILi192EEEEEELi128ENS_10bfloat16_tEfNS_4arch4Sm90ELb1ELb0ELb1ELb1ELb0ELb0ELb0ELb1ELb1ELb0ELb0ELb0EEENS1_21CollectiveEpilogueFwdINS6_IJSA_SA_SA_EEES9_SD_SF_Li256ELb1ELb0ELb0ELb0EEENS1_36VarlenDynamicPersistentTileSchedulerILi128ELi128ELi256ELi32ELb0ELb0ELb1ELb1ELb1ELb1EEEEEEEEEvNT_6ParamsE,@function
        .size           _ZN7cutlass13device_kernelIN5flash11enable_sm90INS1_16FlashAttnFwdSm90INS1_25CollectiveMainloopFwdSm90ILi2EN4cute5tupleIJNS5_1CILi1EEES8_S8_EEENS6_IJNS7_ILi128EEESA_NS7_ILi192EEEEEELi128ENS_10bfloat16_tEfNS_4arch4Sm90ELb1ELb0ELb1ELb1ELb0ELb0ELb0ELb1ELb1ELb0ELb0ELb0EEENS1_21CollectiveEpilogueFwdINS6_IJSA_SA_SA_EEES9_SD_SF_Li256ELb1ELb0ELb0ELb0EEENS1_36VarlenDynamicPersistentTileSchedulerILi128ELi128ELi256ELi32ELb0ELb0ELb1ELb1ELb1ELb1EEEEEEEEEvNT_6ParamsE,(.L_x_18 - _ZN7cutlass13device_kernelIN5flash11enable_sm90INS1_16FlashAttnFwdSm90INS1_25CollectiveMainloopFwdSm90ILi2EN4cute5tupleIJNS5_1CILi1EEES8_S8_EEENS6_IJNS7_ILi128EEESA_NS7_ILi192EEEEEELi128ENS_10bfloat16_tEfNS_4arch4Sm90ELb1ELb0ELb1ELb1ELb0ELb0ELb0ELb1ELb1ELb0ELb0ELb0EEENS1_21CollectiveEpilogueFwdINS6_IJSA_SA_SA_EEES9_SD_SF_Li256ELb1ELb0ELb0ELb0EEENS1_36VarlenDynamicPersistentTileSchedulerILi128ELi128ELi256ELi32ELb0ELb0ELb1ELb1ELb1ELb1EEEEEEEEEvNT_6ParamsE)
        .other          _ZN7cutlass13device_kernelIN5flash11enable_sm90INS1_16FlashAttnFwdSm90INS1_25CollectiveMainloopFwdSm90ILi2EN4cute5tupleIJNS5_1CILi1EEES8_S8_EEENS6_IJNS7_ILi128EEESA_NS7_ILi192EEEEEELi128ENS_10bfloat16_tEfNS_4arch4Sm90ELb1ELb0ELb1ELb1ELb0ELb0ELb0ELb1ELb1ELb0ELb0ELb0EEENS1_21CollectiveEpilogueFwdINS6_IJSA_SA_SA_EEES9_SD_SF_Li256ELb1ELb0ELb0ELb0EEENS1_36VarlenDynamicPersistentTileSchedulerILi128ELi128ELi256ELi32ELb0ELb0ELb1ELb1ELb1ELb1EEEEEEEEEvNT_6ParamsE,@"STO_CUDA_ENTRY STV_DEFAULT"
_ZN7cutlass13device_kernelIN5flash11enable_sm90INS1_16FlashAttnFwdSm90INS1_25CollectiveMainloopFwdSm90ILi2EN4cute5tupleIJNS5_1CILi1EEES8_S8_EEENS6_IJNS7_ILi128EEESA_NS7_ILi192EEEEEELi128ENS_10bfloat16_tEfNS_4arch4Sm90ELb1ELb0ELb1ELb1ELb0ELb0ELb0ELb1ELb1ELb0ELb0ELb0EEENS1_21CollectiveEpilogueFwdINS6_IJSA_SA_SA_EEES9_SD_SF_Li256ELb1ELb0ELb0ELb0EEENS1_36VarlenDynamicPersistentTileSchedulerILi128ELi128ELi256ELi32ELb0ELb0ELb1ELb1ELb1ELb1EEEEEEEEEvNT_6ParamsE:
[----:B------:R-:W-:Y:S01]  /*0000*/  LDC R1, c[0x0][0x37c] ;  /* 0x0000df00ff017b82 */ /* 0x000fe20000000800 */
[----:B------:R-:W-:Y:S05]  /*0010*/  EXIT ;  /* 0x000000000000794d */ /* 0x000fea0003800000 */
.L_x_8:
        /* <DEDUP_REMOVED lines=14> */
.L_x_18:


//--------------------- .text._ZN7cutlass13device_kernelIN5flash11enable_sm90INS1_16FlashAttnFwdSm90INS1_25CollectiveMainloopFwdSm90ILi2EN4cute5tupleIJNS5_1CILi1EEES8_S8_EEENS6_IJNS7_ILi128EEESA_NS7_ILi192EEEEEELi128ENS_10bfloat16_tEfNS_4arch4Sm90ELb1ELb0ELb1ELb1ELb0ELb1ELb0ELb1ELb1ELb0ELb0ELb0EEENS1_21CollectiveEpilogueFwdINS6_IJSA_SA_SA_EEES9_SD_SF_Li256ELb1ELb0ELb0ELb0EEENS1_36VarlenDynamicPersistentTileSchedulerILi128ELi128ELi256ELi32ELb0ELb0ELb1ELb1ELb1ELb1EEEEEEEEEvNT_6ParamsE --------------------------
	.section	.text._ZN7cutlass13device_kernelIN5flash11enable_sm90INS1_16FlashAttnFwdSm90INS1_25CollectiveMainloopFwdSm90ILi2EN4cute5tupleIJNS5_1CILi1EEES8_S8_EEENS6_IJNS7_ILi128EEESA_NS7_ILi192EEEEEELi128ENS_10bfloat16_tEfNS_4arch4Sm90ELb1ELb0ELb1ELb1ELb0ELb1ELb0ELb1ELb1ELb0ELb0ELb0EEENS1_21CollectiveEpilogueFwdINS6_IJSA_SA_SA_EEES9_SD_SF_Li256ELb1ELb0ELb0ELb0EEENS1_36VarlenDynamicPersistentTileSchedulerILi128ELi128ELi256ELi32ELb0ELb0ELb1ELb1ELb1ELb1EEEEEEEEEvNT_6ParamsE,"ax",@progbits
	.align	128
.text._ZN7cutlass13device_kernelIN5flash11enable_sm90INS1_16FlashAttnFwdSm90INS1_25CollectiveMainloopFwdSm90ILi2EN4cute5tupleIJNS5_1CILi1EEES8_S8_EEENS6_IJNS7_ILi128EEESA_NS7_ILi192EEEEEELi128ENS_10bfloat16_tEfNS_4arch4Sm90ELb1ELb0ELb1ELb1ELb0ELb1ELb0ELb1ELb1ELb0ELb0ELb0EEENS1_21CollectiveEpilogueFwdINS6_IJSA_SA_SA_EEES9_SD_SF_Li256ELb1ELb0ELb0ELb0EEENS1_36VarlenDynamicPersistentTileSchedulerILi128ELi128ELi256ELi32ELb0ELb0ELb1ELb1ELb1ELb1EEEEEEEEEvNT_6ParamsE:
        .type           _ZN7cutlass13device_kernelIN5flash11enable_sm90INS1_16FlashAttnFwdSm90INS1_25CollectiveMainloopFwdSm90ILi2EN4cute5tupleIJNS5_1CILi1EEES8_S8_EEENS6_IJNS7_ILi128EEESA_NS7_ILi192EEEEEELi128ENS_10bfloat16_tEfNS_4arch4Sm90ELb1ELb0ELb1ELb1ELb0ELb1ELb0ELb1ELb1ELb0ELb0ELb0EEENS1_21CollectiveEpilogueFwdINS6_IJSA_SA_SA_EEES9_SD_SF_Li256ELb1ELb0ELb0ELb0EEENS1_36VarlenDynamicPersistentTileSchedulerILi128ELi128ELi256ELi32ELb0ELb0ELb1ELb1ELb1ELb1EEEEEEEEEvNT_6ParamsE,@function
        .size           _ZN7cutlass13device_kernelIN5flash11enable_sm90INS1_16FlashAttnFwdSm90INS1_25CollectiveMainloopFwdSm90ILi2EN4cute5tupleIJNS5_1CILi1EEES8_S8_EEENS6_IJNS7_ILi128EEESA_NS7_ILi192EEEEEELi128ENS_10bfloat16_tEfNS_4arch4Sm90ELb1ELb0ELb1ELb1ELb0ELb1ELb0ELb1ELb1ELb0ELb0ELb0EEENS1_21CollectiveEpilogueFwdINS6_IJSA_SA_SA_EEES9_SD_SF_Li256ELb1ELb0ELb0ELb0EEENS1_36VarlenDynamicPersistentTileSchedulerILi128ELi128ELi256ELi32ELb0ELb0ELb1ELb1ELb1ELb1EEEEEEEEEvNT_6ParamsE,(.L_x_19 - _ZN7cutlass13device_kernelIN5flash11enable_sm90INS1_16FlashAttnFwdSm90INS1_25CollectiveMainloopFwdSm90ILi2EN4cute5tupleIJNS5_1CILi1EEES8_S8_EEENS6_IJNS7_ILi128EEESA_NS7_ILi192EEEEEELi128ENS_10bfloat16_tEfNS_4arch4Sm90ELb1ELb0ELb1ELb1ELb0ELb1ELb0ELb1ELb1ELb0ELb0ELb0EEENS1_21CollectiveEpilogueFwdINS6_IJSA_SA_SA_EEES9_SD_SF_Li256ELb1ELb0ELb0ELb0EEENS1_36VarlenDynamicPersistentTileSchedulerILi128ELi128ELi256ELi32ELb0ELb0ELb1ELb1ELb1ELb1EEEEEEEEEvNT_6ParamsE)
        .other          _ZN7cutlass13device_kernelIN5flash11enable_sm90INS1_16FlashAttnFwdSm90INS1_25CollectiveMainloopFwdSm90ILi2EN4cute5tupleIJNS5_1CILi1EEES8_S8_EEENS6_IJNS7_ILi128EEESA_NS7_ILi192EEEEEELi128ENS_10bfloat16_tEfNS_4arch4Sm90ELb1ELb0ELb1ELb1ELb0ELb1ELb0ELb1ELb1ELb0ELb0ELb0EEENS1_21CollectiveEpilogueFwdINS6_IJSA_SA_SA_EEES9_SD_SF_Li256ELb1ELb0ELb0ELb0EEENS1_36VarlenDynamicPersistentTileSchedulerILi128ELi128ELi256ELi32ELb0ELb0ELb1ELb1ELb1ELb1EEEEEEEEEvNT_6ParamsE,@"STO_CUDA_ENTRY STV_DEFAULT"
_ZN7cutlass13device_kernelIN5flash11enable_sm90INS1_16FlashAttnFwdSm90INS1_25CollectiveMainloopFwdSm90ILi2EN4cute5tupleIJNS5_1CILi1EEES8_S8_EEENS6_IJNS7_ILi128EEESA_NS7_ILi192EEEEEELi128ENS_10bfloat16_tEfNS_4arch4Sm90ELb1ELb0ELb1ELb1ELb0ELb1ELb0ELb1ELb1ELb0ELb0ELb0EEENS1_21CollectiveEpilogueFwdINS6_IJSA_SA_SA_EEES9_SD_SF_Li256ELb1ELb0ELb0ELb0EEENS1_36VarlenDynamicPersistentTileSchedulerILi128ELi128ELi256ELi32ELb0ELb0ELb1ELb1ELb1ELb1EEEEEEEEEvNT_6ParamsE:
[----:B------:R-:W-:Y:S01]  /*0000*/  LDC R1, c[0x0][0x37c] ;  /* 0x0000df00ff017b82 */ /* 0x000fe20000000800 */
[----:B------:R-:W-:Y:S05]  /*0010*/  EXIT ;  /* 0x000000000000794d */ /* 0x000fea0003800000 */
.L_x_9:
        /* <DEDUP_REMOVED lines=14> */
.L_x_19:


//--------------------- .nv.shared.reserved.0     --------------------------
	.section	.nv.shared.reserved.0,"aw",@nobits
	.weak		__nv_reservedSMEM_offset_0_alias
	.size		__nv_reservedSMEM_offset_0_alias, 0, 64
	.other		__nv_reservedSMEM_offset_0_alias,@"STO_CUDA_RESERVED_SHARED STV_DEFAULT"
__nv_reservedSMEM_offset_0_alias:
	.zero		0
	.zero		64


//--------------------- .nv.global                --------------------------
	.section	.nv.global,"aw",@nobits
.nv.global:
	.type		_ZN78_INTERNAL_a2d7799c_42_flash_fwd_hdim192_128_bf16_softcap_sm90_cu_f3e6f9ee_31184cute1_E,@object
	.size		_ZN78_INTERNAL_a2d7799c_42_flash_fwd_hdim192_128_bf16_softcap_sm90_cu_f3e6f9ee_31184cute1_E,(_ZN78_INTERNAL_a2d7799c_42_flash_fwd_hdim192_128_bf16_softcap_sm90_cu_f3e6f9ee_31184cuda3std3__45__cpo6cbeginE - _ZN78_INTERNAL_a2d7799c_42_flash_fwd_hdim192_128_bf16_softcap_sm90_cu_f3e6f9ee_31184cute1_E)
_ZN78_INTERNAL_a2d7799c_42_flash_fwd_hdim192_128_bf16_softcap_sm90_cu_f3e6f9ee_31184cute1_E:
	.zero		1
	.type		_ZN78_INTERNAL_a2d7799c_42_flash_fwd_hdim192_128_bf16_softcap_sm90_cu_f3e6f9ee_31184cuda3std3__45__cpo6cbeginE,@object
	.size		_ZN78_INTERNAL_a2d7799c_42_flash_fwd_hdim192_128_bf16_softcap_sm90_cu_f3e6f9ee_31184cuda3std3__45__cpo6cbeginE,(_ZN78_INTERNAL_a2d7799c_42_flash_fwd_hdim192_128_bf16_softcap_sm90_cu_f3e6f9ee_31184cuda3std3__48in_placeE - _ZN78_INTERNAL_a2d7799c_42_flash_fwd_hdim192_128_bf16_softcap_sm90_cu_f3e6f9ee_31184cuda3std3__45__cpo6cbeginE)
_ZN78_INTERNAL_a2d7799c_42_flash_fwd_hdim192_128_bf16_softcap_sm90_cu_f3e6f9ee_31184cuda3std3__45__cpo6cbeginE:
	.zero		1
	.type		_ZN78_INTERNAL_a2d7799c_42_flash_fwd_hdim192_128_bf16_softcap_sm90_cu_f3e6f9ee_31184cuda3std3__48in_placeE,@object
	.size		_ZN78_INTERNAL_a2d7799c_42_flash_fwd_hdim192_128_bf16_softcap_sm90_cu_f3e6f9ee_31184cuda3std3__48in_placeE,(_ZN78_INTERNAL_a2d7799c_42_flash_fwd_hdim192_128_bf16_softcap_sm90_cu_f3e6f9ee_31184cuda3std6ranges3__45__cpo9iter_moveE - _ZN78_INTERNAL_a2d7799c_42_flash_fwd_hdim192_128_bf16_softcap_sm90_cu_f3e6f9ee_31184cuda3std3__48in_placeE)
_ZN78_INTERNAL_a2d7799c_42_flash_fwd_hdim192_128_bf16_softcap_sm90_cu_f3e6f9ee_31184cuda3std3__48in_placeE:
	.zero		1
	.type		_ZN78_INTERNAL_a2d7799c_42_flash_fwd_hdim192_128_bf16_softcap_sm90_cu_f3e6f9ee_31184cuda3std6ranges3__45__cpo9iter_moveE,@object
	.size		_ZN78_INTERNAL_a2d7799c_42_flash_fwd_hdim192_128_bf16_softcap_sm90_cu_f3e6f9ee_31184cuda3std6ranges3__45__cpo9iter_moveE,(_ZN78_INTERNAL_a2d7799c_42_flash_fwd_hdim192_128_bf16_softcap_sm90_cu_f3e6f9ee_31184cuda3std3__45__cpo5beginE - _ZN78_INTERNAL_a2d7799c_42_flash_fwd_hdim192_128_bf16_softcap_sm90_cu_f3e6f9ee_31184cuda3std6ranges3__45__cpo9iter_moveE)
_ZN78_INTERNAL_a2d7799c_42_flash_fwd_hdim192_128_bf16_softcap_sm90_cu_f3e6f9ee_31184cuda3std6ranges3__45__cpo9iter_moveE:
	.zero		1
	.type		_ZN78_INTERNAL_a2d7799c_42_flash_fwd_hdim192_128_bf16_softcap_sm90_cu_f3e6f9ee_31184cuda3std3__45__cpo5beginE,@object
	.size		_ZN78_INTERNAL_a2d7799c_42_flash_fwd_hdim192_128_bf16_softcap_sm90_cu_f3e6f9ee_31184cuda3std3__45__cpo5beginE,(_ZN78_INTERNAL_a2d7799c_42_flash_fwd_hdim192_128_bf16_softcap_sm90_cu_f3e6f9ee_31184cuda3std3__480_GLOBAL__N__a2d7799c_42_flash_fwd_hdim192_128_bf16_softcap_sm90_cu_f3e6f9ee_31186ignoreE - _ZN78_INTERNAL_a2d7799c_42_flash_fwd_hdim192_128_bf16_softcap_sm90_cu_f3e6f9ee_31184cuda3std3__45__cpo5beginE)
_ZN78_INTERNAL_a2d7799c_42_flash_fwd_hdim192_128_bf16_softcap_sm90_cu_f3e6f9ee_31184cuda3std3__45__cpo5beginE:
	.zero		1
	.type		_ZN78_INTERNAL_a2d7799c_42_flash_fwd_hdim192_128_bf16_softcap_sm90_cu_f3e6f9ee_31184cuda3std3__480_GLOBAL__N__a2d7799c_42_flash_fwd_hdim192_128_bf16_softcap_sm90_cu_f3e6f9ee_31186ignoreE,@object
	.size		_ZN78_INTERNAL_a2d7799c_42_flash_fwd_hdim192_128_bf16_softcap_sm90_cu_f3e6f9ee_31184cuda3std3__480_GLOBAL__N__a2d7799c_42_flash_fwd_hdim192_128_bf16_softcap_sm90_cu_f3e6f9ee_31186ignoreE,(_ZN78_INTERNAL_a2d7799c_42_flash_fwd_hdim192_128_bf16_softcap_sm90_cu_f3e6f9ee_31184cute7productE - _ZN78_INTERNAL_a2d7799c_42_flash_fwd_hdim192_128_bf16_softcap_sm90_cu_f3e6f9ee_31184cuda3std3__480_GLOBAL__N__a2d7799c_42_flash_fwd_hdim192_128_bf16_softcap_sm90_cu_f3e6f9ee_31186ignoreE)
_ZN78_INTERNAL_a2d7799c_42_flash_fwd_hdim192_128_bf16_softcap_sm90_cu_f3e6f9ee_31184cuda3std3__480_GLOBAL__N__a2d7799c_42_flash_fwd_hdim192_128_bf16_softcap_sm90_cu_f3e6f9ee_31186ignoreE:
	.zero		1
	.type		_ZN78_INTERNAL_a2d7799c_42_flash_fwd_hdim192_128_bf16_softcap_sm90_cu_f3e6f9ee_31184cute7productE,@object
	.size		_ZN78_INTERNAL_a2d7799c_42_flash_fwd_hdim192_128_bf16_softcap_sm90_cu_f3e6f9ee_31184cute7productE,(_ZN78_INTERNAL_a2d7799c_42_flash_fwd_hdim192_128_bf16_softcap_sm90_cu_f3e6f9ee_31184cuda3std3__45__cpo3endE - _ZN78_INTERNAL_a2d7799c_42_flash_fwd_hdim192_128_bf16_softcap_sm90_cu_f3e6f9ee_31184cute7productE)
_ZN78_INTERNAL_a2d7799c_42_flash_fwd_hdim192_128_bf16_softcap_sm90_cu_f3e6f9ee_31184cute7productE:
	.zero		1
	.type		_ZN78_INTERNAL_a2d7799c_42_flash_fwd_hdim192_128_bf16_softcap_sm90_cu_f3e6f9ee_31184cuda3std3__45__cpo3endE,@object
	.size		_ZN78_INTERNAL_a2d7799c_42_flash_fwd_hdim192_128_bf16_softcap_sm90_cu_f3e6f9ee_31184cuda3std3__45__cpo3endE,(_ZN78_INTERNAL_a2d7799c_42_flash_fwd_hdim192_128_bf16_softcap_sm90_cu_f3e6f9ee_31184cuda3std3__419piecewise_constructE - _ZN78_INTERNAL_a2d7799c_42_flash_fwd_hdim192_128_bf16_softcap_sm90_cu_f3e6f9ee_31184cuda3std3__45__cpo3endE)
_ZN78_INTERNAL_a2d7799c_42_flash_fwd_hdim192_128_bf16_softcap_sm90_cu_f3e6f9ee_31184cuda3std3__45__cpo3endE:
	.zero		1
	.type		_ZN78_INTERNAL_a2d7799c_42_flash_fwd_hdim192_128_bf16_softcap_sm90_cu_f3e6f9ee_31184cuda3std3__419piecewise_constructE,@object
	.size		_ZN78_INTERNAL_a2d7799c_42_flash_fwd_hdim192_128_bf16_softcap_sm90_cu_f3e6f9ee_31184cuda3std3__419piecewise_constructE,(_ZN78_INTERNAL_a2d7799c_42_flash_fwd_hdim192_128_bf16_softcap_sm90_cu_f3e6f9ee_31184cuda3std3__45__cpo4cendE - _ZN78_INTERNAL_a2d7799c_42_flash_fwd_hdim192_128_bf16_softcap_sm90_cu_f3e6f9ee_31184cuda3std3__419piecewise_constructE)
_ZN78_INTERNAL_a2d7799c_42_flash_fwd_hdim192_128_bf16_softcap_sm90_cu_f3e6f9ee_31184cuda3std3__419piecewise_constructE:
	.zero		1
	.type		_ZN78_INTERNAL_a2d7799c_42_flash_fwd_hdim192_128_bf16_softcap_sm90_cu_f3e6f9ee_31184cuda3std3__45__cpo4cendE,@object
	.size		_ZN78_INTERNAL_a2d7799c_42_flash_fwd_hdim192_128_bf16_softcap_sm90_cu_f3e6f9ee_31184cuda3std3__45__cpo4cendE,(_ZN78_INTERNAL_a2d7799c_42_flash_fwd_hdim192_128_bf16_softcap_sm90_cu_f3e6f9ee_31184cuda3std6ranges3__45__cpo4swapE - _ZN78_INTERNAL_a2d7799c_42_flash_fwd_hdim192_128_bf16_softcap_sm90_cu_f3e6f9ee_31184cuda3std3__45__cpo4cendE)
_ZN78_INTERNAL_a2d7799c_42_flash_fwd_hdim192_128_bf16_softcap_sm90_cu_f3e6f9ee_31184cuda3std3__45__cpo4cendE:
	.zero		1
	.type		_ZN78_INTERNAL_a2d7799c_42_flash_fwd_hdim192_128_bf16_softcap_sm90_cu_f3e6f9ee_31184cuda3std6ranges3__45__cpo4swapE,@object
	.size		_ZN78_INTERNAL_a2d7799c_42_flash_fwd_hdim192_128_bf16_softcap_sm90_cu_f3e6f9ee_31184cuda3std6ranges3__45__cpo4swapE,(.L_7 - _ZN78_INTERNAL_a2d7799c_42_flash_fwd_hdim192_128_bf16_softcap_sm90_cu_f3e6f9ee_31184cuda3std6ranges3__45__cpo4swapE)
_ZN78_INTERNAL_a2d7799c_42_flash_fwd_hdim192_128_bf16_softcap_sm90_cu_f3e6f9ee_31184cuda3std6ranges3__45__cpo4swapE:
	.zero		1
.L_7:


//--------------------- .nv.constant0._ZN7cutlass13device_kernelIN5flash11enable_sm90INS1_16FlashAttnFwdSm90INS1_25CollectiveMainloopFwdSm90ILi2EN4cute5tupleIJNS5_1CILi1EEES8_S8_EEENS6_IJNS7_ILi128EEESA_NS7_ILi192EEEEEELi128ENS_10bfloat16_tEfNS_4arch4Sm90ELb0ELb0ELb1ELb0ELb0ELb0ELb0ELb1ELb1ELb0ELb0ELb0EEENS1_21CollectiveEpilogueFwdINS6_IJSA_SA_SA_EEES9_SD_SF_Li256ELb0ELb0ELb0ELb0EEENS1_29StaticPersistentTileSchedulerILb0EEEEEEEEEvNT_6ParamsE --------------------------
	.section	.nv.constant0._ZN7cutlass13device_kernelIN5flash11enable_sm90INS1_16FlashAttnFwdSm90INS1_25CollectiveMainloopFwdSm90ILi2EN4cute5tupleIJNS5_1CILi1EEES8_S8_EEENS6_IJNS7_ILi128EEESA_NS7_ILi192EEEEEELi128ENS_10bfloat16_tEfNS_4arch4Sm90ELb0ELb0ELb1ELb0ELb0ELb0ELb0ELb1ELb1ELb0ELb0ELb0EEENS1_21CollectiveEpilogueFwdINS6_IJSA_SA_SA_EEES9_SD_SF_Li256ELb0ELb0ELb0ELb0EEENS1_29StaticPersistentTileSchedulerILb0EEEEEEEEEvNT_6ParamsE,"a",@progbits
	.sectionflags	@""
	.align	4
.nv.constant0._ZN7cutlass13device_kernelIN5flash11enable_sm90INS1_16FlashAttnFwdSm90INS1_25CollectiveMainloopFwdSm90ILi2EN4cute5tupleIJNS5_1CILi1EEES8_S8_EEENS6_IJNS7_ILi128EEESA_NS7_ILi192EEEEEELi128ENS_10bfloat16_tEfNS_4arch4Sm90ELb0ELb0ELb1ELb0ELb0ELb0ELb0ELb1ELb1ELb0ELb0ELb0EEENS1_21CollectiveEpilogueFwdINS6_IJSA_SA_SA_EEES9_SD_SF_Li256ELb0ELb0ELb0ELb0EEENS1_29StaticPersistentTileSchedulerILb0EEEEEEEEEvNT_6ParamsE:
	.zero		3840


//--------------------- .nv.constant0._ZN7cutlass13device_kernelIN5flash11enable_sm90INS1_16FlashAttnFwdSm90INS1_25CollectiveMainloopFwdSm90ILi2EN4cute5tupleIJNS5_1CILi2EEENS7_ILi1EEES9_EEENS6_IJNS7_ILi128EEESB_NS7_ILi192EEEEEELi128ENS_10bfloat16_tEfNS_4arch4Sm90ELb0ELb0ELb1ELb0ELb0ELb0ELb0ELb1ELb1ELb0ELb0ELb0EEENS1_21CollectiveEpilogueFwdINS6_IJSB_SB_SB_EEESA_SE_SG_Li256ELb0ELb0ELb0ELb0EEENS1_29StaticPersistentTileSchedulerILb0EEEEEEEEEvNT_6ParamsE --------------------------
	.section	.nv.constant0._ZN7cutlass13device_kernelIN5flash11enable_sm90INS1_16FlashAttnFwdSm90INS1_25CollectiveMainloopFwdSm90ILi2EN4cute5tupleIJNS5_1CILi2EEENS7_ILi1EEES9_EEENS6_IJNS7_ILi128EEESB_NS7_ILi192EEEEEELi128ENS_10bfloat16_tEfNS_4arch4Sm90ELb0ELb0ELb1ELb0ELb0ELb0ELb0ELb1ELb1ELb0ELb0ELb0EEENS1_21CollectiveEpilogueFwdINS6_IJSB_SB_SB_EEESA_SE_SG_Li256ELb0ELb0ELb0ELb0EEENS1_29StaticPersistentTileSchedulerILb0EEEEEEEEEvNT_6ParamsE,"a",@progbits
	.sectionflags	@""
	.align	4
.nv.constant0._ZN7cutlass13device_kernelIN5flash11enable_sm90INS1_16FlashAttnFwdSm90INS1_25CollectiveMainloopFwdSm90ILi2EN4cute5tupleIJNS5_1CILi2EEENS7_ILi1EEES9_EEENS6_IJNS7_ILi128EEESB_NS7_ILi192EEEEEELi128ENS_10bfloat16_tEfNS_4arch4Sm90ELb0ELb0ELb1ELb0ELb0ELb0ELb0ELb1ELb1ELb0ELb0ELb0EEENS1_21CollectiveEpilogueFwdINS6_IJSB_SB_SB_EEESA_SE_SG_Li256ELb0ELb0ELb0ELb0EEENS1_29StaticPersistentTileSchedulerILb0EEEEEEEEEvNT_6ParamsE:
	.zero		3840


//--------------------- .nv.constant0._ZN7cutlass13device_kernelIN5flash11enable_sm90INS1_16FlashAttnFwdSm90INS1_25CollectiveMainloopFwdSm90ILi2EN4cute5tupleIJNS5_1CILi1EEES8_S8_EEENS6_IJNS7_ILi128EEESA_NS7_ILi192EEEEEELi128ENS_10bfloat16_tEfNS_4arch4Sm90ELb0ELb0ELb1ELb1ELb0ELb0ELb0ELb1ELb1ELb0ELb0ELb0EEENS1_21CollectiveEpilogueFwdINS6_IJSA_SA_SA_EEES9_SD_SF_Li256ELb1ELb0ELb0ELb0EEENS1_36VarlenDynamicPersistentTileSchedulerILi128ELi128ELi256ELi32ELb0ELb0ELb1ELb0ELb1ELb1EEEEEEEEEvNT_6ParamsE --------------------------
	.section	.nv.constant0._ZN7cutlass13device_kernelIN5flash11enable_sm90INS1_16FlashAttnFwdSm90INS1_25CollectiveMainloopFwdSm90ILi2EN4cute5tupleIJNS5_1CILi1EEES8_S8_EEENS6_IJNS7_ILi128EEESA_NS7_ILi192EEEEEELi128ENS_10bfloat16_tEfNS_4arch4Sm90ELb0ELb0ELb1ELb1ELb0ELb0ELb0ELb1ELb1ELb0ELb0ELb0EEENS1_21CollectiveEpilogueFwdINS6_IJSA_SA_SA_EEES9_SD_SF_Li256ELb1ELb0ELb0ELb0EEENS1_36VarlenDynamicPersistentTileSchedulerILi128ELi128ELi256ELi32ELb0ELb0ELb1ELb0ELb1ELb1EEEEEEEEEvNT_6ParamsE,"a",@progbits
	.sectionflags	@""
	.align	4
.nv.constant0._ZN7cutlass13device_kernelIN5flash11enable_sm90INS1_16FlashAttnFwdSm90INS1_25CollectiveMainloopFwdSm90ILi2EN4cute5tupleIJNS5_1CILi1EEES8_S8_EEENS6_IJNS7_ILi128EEESA_NS7_ILi192EEEEEELi128ENS_10bfloat16_tEfNS_4arch4Sm90ELb0ELb0ELb1ELb1ELb0ELb0ELb0ELb1ELb1ELb0ELb0ELb0EEENS1_21CollectiveEpilogueFwdINS6_IJSA_SA_SA_EEES9_SD_SF_Li256ELb1ELb0ELb0ELb0EEENS1_36VarlenDynamicPersistentTileSchedulerILi128ELi128ELi256ELi32ELb0ELb0ELb1ELb0ELb1ELb1EEEEEEEEEvNT_6ParamsE:
	.zero		3456


//--------------------- .nv.constant0._ZN7cutlass13device_kernelIN5flash11enable_sm90INS1_16FlashAttnFwdSm90INS1_25CollectiveMainloopFwdSm90ILi2EN4cute5tupleIJNS5_1CILi1EEES8_S8_EEENS6_IJNS7_ILi128EEESA_NS7_ILi192EEEEEELi128ENS_10bfloat16_tEfNS_4arch4Sm90ELb0ELb0ELb1ELb1ELb0ELb1ELb0ELb1ELb1ELb0ELb0ELb0EEENS1_21CollectiveEpilogueFwdINS6_IJSA_SA_SA_EEES9_SD_SF_Li256ELb1ELb0ELb0ELb0EEENS1_36VarlenDynamicPersistentTileSchedulerILi128ELi128ELi256ELi32ELb0ELb0ELb1ELb0ELb1ELb1EEEEEEEEEvNT_6ParamsE --------------------------
	.section	.nv.constant0._ZN7cutlass13device_kernelIN5flash11enable_sm90INS1_16FlashAttnFwdSm90INS1_25CollectiveMainloopFwdSm90ILi2EN4cute5tupleIJNS5_1CILi1EEES8_S8_EEENS6_IJNS7_ILi128EEESA_NS7_ILi192EEEEEELi128ENS_10bfloat16_tEfNS_4arch4Sm90ELb0ELb0ELb1ELb1ELb0ELb1ELb0ELb1ELb1ELb0ELb0ELb0EEENS1_21CollectiveEpilogueFwdINS6_IJSA_SA_SA_EEES9_SD_SF_Li256ELb1ELb0ELb0ELb0EEENS1_36VarlenDynamicPersistentTileSchedulerILi128ELi128ELi256ELi32ELb0ELb0ELb1ELb0ELb1ELb1EEEEEEEEEvNT_6ParamsE,"a",@progbits
	.sectionflags	@""
	.align	4
.nv.constant0._ZN7cutlass13device_kernelIN5flash11enable_sm90INS1_16FlashAttnFwdSm90INS1_25CollectiveMainloopFwdSm90ILi2EN4cute5tupleIJNS5_1CILi1EEES8_S8_EEENS6_IJNS7_ILi128EEESA_NS7_ILi192EEEEEELi128ENS_10bfloat16_tEfNS_4arch4Sm90ELb0ELb0ELb1ELb1ELb0ELb1ELb0ELb1ELb1ELb0ELb0ELb0EEENS1_21CollectiveEpilogueFwdINS6_IJSA_SA_SA_EEES9_SD_SF_Li256ELb1ELb0ELb0ELb0EEENS1_36VarlenDynamicPersistentTileSchedulerILi128ELi128ELi256ELi32ELb0ELb0ELb1ELb0ELb1ELb1EEEEEEEEEvNT_6ParamsE:
	.zero		3456


//--------------------- .nv.constant0._ZN7cutlass13device_kernelIN5flash11enable_sm90INS1_16FlashAttnFwdSm90INS1_25CollectiveMainloopFwdSm90ILi2EN4cute5tupleIJNS5_1CILi1EEES8_S8_EEENS6_IJNS7_ILi128EEENS7_ILi96EEENS7_ILi192EEEEEELi128ENS_10bfloat16_tEfNS_4arch4Sm90ELb0ELb1ELb1ELb0ELb0ELb0ELb0ELb1ELb1ELb0ELb0ELb0EEENS1_21CollectiveEpilogueFwdINS6_IJSA_SA_SB_EEES9_SE_SG_Li256ELb0ELb0ELb0ELb0EEENS1_30DynamicPersistentTileSchedulerILi256ELi32ELb0ELb0ELb1EEEEEEEEEvNT_6ParamsE --------------------------
	.section	.nv.constant0._ZN7cutlass13device_kernelIN5flash11enable_sm90INS1_16FlashAttnFwdSm90INS1_25CollectiveMainloopFwdSm90ILi2EN4cute5tupleIJNS5_1CILi1EEES8_S8_EEENS6_IJNS7_ILi128EEENS7_ILi96EEENS7_ILi192EEEEEELi128ENS_10bfloat16_tEfNS_4arch4Sm90ELb0ELb1ELb1ELb0ELb0ELb0ELb0ELb1ELb1ELb0ELb0ELb0EEENS1_21CollectiveEpilogueFwdINS6_IJSA_SA_SB_EEES9_SE_SG_Li256ELb0ELb0ELb0ELb0EEENS1_30DynamicPersistentTileSchedulerILi256ELi32ELb0ELb0ELb1EEEEEEEEEvNT_6ParamsE,"a",@progbits
	.sectionflags	@""
	.align	4
.nv.constant0._ZN7cutlass13device_kernelIN5flash11enable_sm90INS1_16FlashAttnFwdSm90INS1_25CollectiveMainloopFwdSm90ILi2EN4cute5tupleIJNS5_1CILi1EEES8_S8_EEENS6_IJNS7_ILi128EEENS7_ILi96EEENS7_ILi192EEEEEELi128ENS_10bfloat16_tEfNS_4arch4Sm90ELb0ELb1ELb1ELb0ELb0ELb0ELb0ELb1ELb1ELb0ELb0ELb0EEENS1_21CollectiveEpilogueFwdINS6_IJSA_SA_SB_EEES9_SE_SG_Li256ELb0ELb0ELb0ELb0EEENS1_30DynamicPersistentTileSchedulerILi256ELi32ELb0ELb0ELb1EEEEEEEEEvNT_6ParamsE:
	.zero		3840


//--------------------- .nv.constant0._ZN7cutlass13device_kernelIN5flash11enable_sm90INS1_16FlashAttnFwdSm90INS1_25CollectiveMainloopFwdSm90ILi2EN4cute5tupleIJNS5_1CILi1EEES8_S8_EEENS6_IJNS7_ILi128EEENS7_ILi96EEENS7_ILi192EEEEEELi128ENS_10bfloat16_tEfNS_4arch4Sm90ELb0ELb1ELb1ELb1ELb0ELb0ELb0ELb1ELb1ELb0ELb0ELb0EEENS1_21CollectiveEpilogueFwdINS6_IJSA_SA_SB_EEES9_SE_SG_Li256ELb1ELb0ELb0ELb0EEENS1_36VarlenDynamicPersistentTileSchedulerILi128ELi96ELi256ELi32ELb0ELb0ELb1ELb1ELb0ELb1EEEEEEEEEvNT_6ParamsE --------------------------
	.section	.nv.constant0._ZN7cutlass13device_kernelIN5flash11enable_sm90INS1_16FlashAttnFwdSm90INS1_25CollectiveMainloopFwdSm90ILi2EN4cute5tupleIJNS5_1CILi1EEES8_S8_EEENS6_IJNS7_ILi128EEENS7_ILi96EEENS7_ILi192EEEEEELi128ENS_10bfloat16_tEfNS_4arch4Sm90ELb0ELb1ELb1ELb1ELb0ELb0ELb0ELb1ELb1ELb0ELb0ELb0EEENS1_21CollectiveEpilogueFwdINS6_IJSA_SA_SB_EEES9_SE_SG_Li256ELb1ELb0ELb0ELb0EEENS1_36VarlenDynamicPersistentTileSchedulerILi128ELi96ELi256ELi32ELb0ELb0ELb1ELb1ELb0ELb1EEEEEEEEEvNT_6ParamsE,"a",@progbits
	.sectionflags	@""
	.align	4
.nv.constant0._ZN7cutlass13device_kernelIN5flash11enable_sm90INS1_16FlashAttnFwdSm90INS1_25CollectiveMainloopFwdSm90ILi2EN4cute5tupleIJNS5_1CILi1EEES8_S8_EEENS6_IJNS7_ILi128EEENS7_ILi96EEENS7_ILi192EEEEEELi128ENS_10bfloat16_tEfNS_4arch4Sm90ELb0ELb1ELb1ELb1ELb0ELb0ELb0ELb1ELb1ELb0ELb0ELb0EEENS1_21CollectiveEpilogueFwdINS6_IJSA_SA_SB_EEES9_SE_SG_Li256ELb1ELb0ELb0ELb0EEENS1_36VarlenDynamicPersistentTileSchedulerILi128ELi96ELi256ELi32ELb0ELb0ELb1ELb1ELb0ELb1EEEEEEEEEvNT_6ParamsE:
	.zero		3456


//--------------------- .nv.constant0._ZN7cutlass13device_kernelIN5flash11enable_sm90INS1_16FlashAttnFwdSm90INS1_25CollectiveMainloopFwdSm90ILi2EN4cute5tupleIJNS5_1CILi1EEES8_S8_EEENS6_IJNS7_ILi128EEENS7_ILi96EEENS7_ILi192EEEEEELi128ENS_10bfloat16_tEfNS_4arch4Sm90ELb0ELb1ELb1ELb1ELb0ELb1ELb0ELb1ELb1ELb0ELb0ELb0EEENS1_21CollectiveEpilogueFwdINS6_IJSA_SA_SB_EEES9_SE_SG_Li256ELb1ELb0ELb0ELb0EEENS1_36VarlenDynamicPersistentTileSchedulerILi128ELi96ELi256ELi32ELb0ELb0ELb1ELb1ELb0ELb1EEEEEEEEEvNT_6ParamsE --------------------------
	.section	.nv.constant0._ZN7cutlass13device_kernelIN5flash11enable_sm90INS1_16FlashAttnFwdSm90INS1_25CollectiveMainloopFwdSm90ILi2EN4cute5tupleIJNS5_1CILi1EEES8_S8_EEENS6_IJNS7_ILi128EEENS7_ILi96EEENS7_ILi192EEEEEELi128ENS_10bfloat16_tEfNS_4arch4Sm90ELb0ELb1ELb1ELb1ELb0ELb1ELb0ELb1ELb1ELb0ELb0ELb0EEENS1_21CollectiveEpilogueFwdINS6_IJSA_SA_SB_EEES9_SE_SG_Li256ELb1ELb0ELb0ELb0EEENS1_36VarlenDynamicPersistentTileSchedulerILi128ELi96ELi256ELi32ELb0ELb0ELb1ELb1ELb0ELb1EEEEEEEEEvNT_6ParamsE,"a",@progbits
	.sectionflags	@""
	.align	4
.nv.constant0._ZN7cutlass13device_kernelIN5flash11enable_sm90INS1_16FlashAttnFwdSm90INS1_25CollectiveMainloopFwdSm90ILi2EN4cute5tupleIJNS5_1CILi1EEES8_S8_EEENS6_IJNS7_ILi128EEENS7_ILi96EEENS7_ILi192EEEEEELi128ENS_10bfloat16_tEfNS_4arch4Sm90ELb0ELb1ELb1ELb1ELb0ELb1ELb0ELb1ELb1ELb0ELb0ELb0EEENS1_21CollectiveEpilogueFwdINS6_IJSA_SA_SB_EEES9_SE_SG_Li256ELb1ELb0ELb0ELb0EEENS1_36VarlenDynamicPersistentTileSchedulerILi128ELi96ELi256ELi32ELb0ELb0ELb1ELb1ELb0ELb1EEEEEEEEEvNT_6ParamsE:
	.zero		3456


//--------------------- .nv.constant0._ZN7cutlass13device_kernelIN5flash11enable_sm90INS1_16FlashAttnFwdSm90INS1_25CollectiveMainloopFwdSm90ILi2EN4cute5tupleIJNS5_1CILi1EEES8_S8_EEENS6_IJNS7_ILi128EEESA_NS7_ILi192EEEEEELi128ENS_10bfloat16_tEfNS_4arch4Sm90ELb1ELb0ELb1ELb0ELb0ELb0ELb0ELb1ELb1ELb0ELb0ELb0EEENS1_21CollectiveEpilogueFwdINS6_IJSA_SA_SA_EEES9_SD_SF_Li256ELb0ELb0ELb0ELb0EEENS1_30DynamicPersistentTileSchedulerILi256ELi32ELb0ELb0ELb1EEEEEEEEEvNT_6ParamsE --------------------------
	.section	.nv.constant0._ZN7cutlass13device_kernelIN5flash11enable_sm90INS1_16FlashAttnFwdSm90INS1_25CollectiveMainloopFwdSm90ILi2EN4cute5tupleIJNS5_1CILi1EEES8_S8_EEENS6_IJNS7_ILi128EEESA_NS7_ILi192EEEEEELi128ENS_10bfloat16_tEfNS_4arch4Sm90ELb1ELb0ELb1ELb0ELb0ELb0ELb0ELb1ELb1ELb0ELb0ELb0EEENS1_21CollectiveEpilogueFwdINS6_IJSA_SA_SA_EEES9_SD_SF_Li256ELb0ELb0ELb0ELb0EEENS1_30DynamicPersistentTileSchedulerILi256ELi32ELb0ELb0ELb1EEEEEEEEEvNT_6ParamsE,"a",@progbits
	.sectionflags	@""
	.align	4
.nv.constant0._ZN7cutlass13device_kernelIN5flash11enable_sm90INS1_16FlashAttnFwdSm90INS1_25CollectiveMainloopFwdSm90ILi2EN4cute5tupleIJNS5_1CILi1EEES8_S8_EEENS6_IJNS7_ILi128EEESA_NS7_ILi192EEEEEELi128ENS_10bfloat16_tEfNS_4arch4Sm90ELb1ELb0ELb1ELb0ELb0ELb0ELb0ELb1ELb1ELb0ELb0ELb0EEENS1_21CollectiveEpilogueFwdINS6_IJSA_SA_SA_EEES9_SD_SF_Li256ELb0ELb0ELb0ELb0EEENS1_30DynamicPersistentTileSchedulerILi256ELi32ELb0ELb0ELb1EEEEEEEEEvNT_6ParamsE:
	.zero		3840


//--------------------- .nv.constant0._ZN7cutlass13device_kernelIN5flash11enable_sm90INS1_16FlashAttnFwdSm90INS1_25CollectiveMainloopFwdSm90ILi2EN4cute5tupleIJNS5_1CILi1EEES8_S8_EEENS6_IJNS7_ILi128EEESA_NS7_ILi192EEEEEELi128ENS_10bfloat16_tEfNS_4arch4Sm90ELb1ELb0ELb1ELb1ELb0ELb0ELb0ELb1ELb1ELb0ELb0ELb0EEENS1_21CollectiveEpilogueFwdINS6_IJSA_SA_SA_EEES9_SD_SF_Li256ELb1ELb0ELb0ELb0EEENS1_36VarlenDynamicPersistentTileSchedulerILi128ELi128ELi256ELi32ELb0ELb0ELb1ELb1ELb1ELb1EEEEEEEEEvNT_6ParamsE --------------------------
	.section	.nv.constant0._ZN7cutlass13device_kernelIN5flash11enable_sm90INS1_16FlashAttnFwdSm90INS1_25CollectiveMainloopFwdSm90ILi2EN4cute5tupleIJNS5_1CILi1EEES8_S8_EEENS6_IJNS7_ILi128EEESA_NS7_ILi192EEEEEELi128ENS_10bfloat16_tEfNS_4arch4Sm90ELb1ELb0ELb1ELb1ELb0ELb0ELb0ELb1ELb1ELb0ELb0ELb0EEENS1_21CollectiveEpilogueFwdINS6_IJSA_SA_SA_EEES9_SD_SF_Li256ELb1ELb0ELb0ELb0EEENS1_36VarlenDynamicPersistentTileSchedulerILi128ELi128ELi256ELi32ELb0ELb0ELb1ELb1ELb1ELb1EEEEEEEEEvNT_6ParamsE,"a",@progbits
	.sectionflags	@""
	.align	4
.nv.constant0._ZN7cutlass13device_kernelIN5flash11enable_sm90INS1_16FlashAttnFwdSm90INS1_25CollectiveMainloopFwdSm90ILi2EN4cute5tupleIJNS5_1CILi1EEES8_S8_EEENS6_IJNS7_ILi128EEESA_NS7_ILi192EEEEEELi128ENS_10bfloat16_tEfNS_4arch4Sm90ELb1ELb0ELb1ELb1ELb0ELb0ELb0ELb1ELb1ELb0ELb0ELb0EEENS1_21CollectiveEpilogueFwdINS6_IJSA_SA_SA_EEES9_SD_SF_Li256ELb1ELb0ELb0ELb0EEENS1_36VarlenDynamicPersistentTileSchedulerILi128ELi128ELi256ELi32ELb0ELb0ELb1ELb1ELb1ELb1EEEEEEEEEvNT_6ParamsE:
	.zero		3456


//--------------------- .nv.constant0._ZN7cutlass13device_kernelIN5flash11enable_sm90INS1_16FlashAttnFwdSm90INS1_25CollectiveMainloopFwdSm90ILi2EN4cute5tupleIJNS5_1CILi1EEES8_S8_EEENS6_IJNS7_ILi128EEESA_NS7_ILi192EEEEEELi128ENS_10bfloat16_tEfNS_4arch4Sm90ELb1ELb0ELb1ELb1ELb0ELb1ELb0ELb1ELb1ELb0ELb0ELb0EEENS1_21CollectiveEpilogueFwdINS6_IJSA_SA_SA_EEES9_SD_SF_Li256ELb1ELb0ELb0ELb0EEENS1_36VarlenDynamicPersistentTileSchedulerILi128ELi128ELi256ELi32ELb0ELb0ELb1ELb1ELb1ELb1EEEEEEEEEvNT_6ParamsE --------------------------
	.section	.nv.constant0._ZN7cutlass13device_kernelIN5flash11enable_sm90INS1_16FlashAttnFwdSm90INS1_25CollectiveMainloopFwdSm90ILi2EN4cute5tupleIJNS5_1CILi1EEES8_S8_EEENS6_IJNS7_ILi128EEESA_NS7_ILi192EEEEEELi128ENS_10bfloat16_tEfNS_4arch4Sm90ELb1ELb0ELb1ELb1ELb0ELb1ELb0ELb1ELb1ELb0ELb0ELb0EEENS1_21CollectiveEpilogueFwdINS6_IJSA_SA_SA_EEES9_SD_SF_Li256ELb1ELb0ELb0ELb0EEENS1_36VarlenDynamicPersistentTileSchedulerILi128ELi128ELi256ELi32ELb0ELb0ELb1ELb1ELb1ELb1EEEEEEEEEvNT_6ParamsE,"a",@progbits
	.sectionflags	@""
	.align	4
.nv.constant0._ZN7cutlass13device_kernelIN5flash11enable_sm90INS1_16FlashAttnFwdSm90INS1_25CollectiveMainloopFwdSm90ILi2EN4cute5tupleIJNS5_1CILi1EEES8_S8_EEENS6_IJNS7_ILi128EEESA_NS7_ILi192EEEEEELi128ENS_10bfloat16_tEfNS_4arch4Sm90ELb1ELb0ELb1ELb1ELb0ELb1ELb0ELb1ELb1ELb0ELb0ELb0EEENS1_21CollectiveEpilogueFwdINS6_IJSA_SA_SA_EEES9_SD_SF_Li256ELb1ELb0ELb0ELb0EEENS1_36VarlenDynamicPersistentTileSchedulerILi128ELi128ELi256ELi32ELb0ELb0ELb1ELb1ELb1ELb1EEEEEEEEEvNT_6ParamsE:
	.zero		3456


//--------------------- SYMBOLS --------------------------

	.type		.nv.reservedSmem.offset0,@object
	.size		.nv.reservedSmem.offset0,0x4
